def matmul_kernel(
    a_ptr,
    b_ptr,
    c_ptr,
    M,
    N,
    K,
    stride_am,
    stride_ak,
    stride_bk,
    stride_bn,
    stride_cm,
    stride_cn,
    BLOCK_M: tl.constexpr,
    BLOCK_N: tl.constexpr,
    BLOCK_K: tl.constexpr,
    GROUP_M: tl.constexpr,
):
    pid = tl.program_id(axis=0)
    num_pid_m = tl.cdiv(M, BLOCK_M)
    num_pid_n = tl.cdiv(N, BLOCK_N)
    num_pid_in_group = GROUP_M * num_pid_n
    group_id = pid // num_pid_in_group
    first_pid_m = group_id * GROUP_M
    group_size_m = min(num_pid_m - first_pid_m, GROUP_M)
    pid_m = first_pid_m + ((pid % num_pid_in_group) % group_size_m)
    pid_n = (pid % num_pid_in_group) // group_size_m

    offs_am = (pid_m * BLOCK_M + tl.arange(0, BLOCK_M)) % M
    offs_bn = (pid_n * BLOCK_N + tl.arange(0, BLOCK_N)) % N
    offs_k = tl.arange(0, BLOCK_K)
    a_ptrs = a_ptr + offs_am[:, None] * stride_am + offs_k[None, :] * stride_ak
    b_ptrs = b_ptr + offs_k[:, None] * stride_bk + offs_bn[None, :] * stride_bn

    acc = tl.zeros((BLOCK_M, BLOCK_N), dtype=tl.float32)
    for kk in range(0, tl.cdiv(K, BLOCK_K)):
        a = tl.load(a_ptrs, mask=offs_k[None, :] < K - kk * BLOCK_K, other=0.0)
        b = tl.load(b_ptrs, mask=offs_k[:, None] < K - kk * BLOCK_K, other=0.0)
        acc = tl.dot(a, b, acc)
        a_ptrs += BLOCK_K * stride_ak
        b_ptrs += BLOCK_K * stride_bk

    c = acc.to(c_ptr.dtype.element_ty)
    offs_cm = pid_m * BLOCK_M + tl.arange(0, BLOCK_M)
    offs_cn = pid_n * BLOCK_N + tl.arange(0, BLOCK_N)
    c_ptrs = c_ptr + offs_cm[:, None] * stride_cm + offs_cn[None, :] * stride_cn
    mask = (offs_cm[:, None] < M) & (offs_cn[None, :] < N)
    tl.store(c_ptrs, c, mask=mask)

# config = {"BLOCK_K": 32, "BLOCK_M": 128, "BLOCK_N": 256, "GROUP_M": 4, "arch": "sm_100", "dtype": "fp16", "num_ctas": 1, "num_stages": 3, "num_warps": 4}
# arch = sm_100


// ===== COMPILED SASS (sm_100a) =====

	.target	sm_100a

	.elftype	@"ET_EXEC"


//--------------------- .note.nv.tkinfo           --------------------------
	.section	.note.nv.tkinfo,"",@"SHT_NOTE"
	.sectionflags	@"SHF_NOTE_NV_TKINFO"
	.tkinfo
        /*0018*/ 	.word	0x00000081
        /*0030*/ 	.string	""
        /*0030*/ 	.string	"ptxas-blackwell"
        /*0030*/ 	.string	"Cuda compilation tools, release 12.9, V12.9.86"
        /*0030*/ 	.string	"Build cuda_12.9.r12.9/compiler.36037853_0"
        /*0030*/ 	.string	"-v  -suppress-debug-info  -lineinfo  -arch sm_100a "



//--------------------- .note.nv.cuver            --------------------------
	.section	.note.nv.cuver,"",@"SHT_NOTE"
	.sectionflags	@"SHF_NOTE_NV_CUVER"
        /*0018*/ 	.short	0x0001
        /*001a*/ 	.short	0x0064
        /*001c*/ 	.short	0x0001
        /*001e*/ 	.short	0x0000
        /*0020*/ 	.short	0x0001
        /*0022*/ 	.short	0x0000


//--------------------- .nv.info                  --------------------------
	.section	.nv.info,"",@"SHT_CUDA_INFO"
	.align	4


	//----- nvinfo : EIATTR_REGCOUNT
	.align		4
        /*0000*/ 	.byte	0x04, 0x2f
        /*0002*/ 	.short	(.L_4 - .L_3)
	.align		4
.L_3:
        /*0004*/ 	.word	index@(matmul_kernel)
        /*0008*/ 	.word	0x000000ff


	//----- nvinfo : EIATTR_FRAME_SIZE
	.align		4
.L_4:
        /*000c*/ 	.byte	0x04, 0x11
        /*000e*/ 	.short	(.L_6 - .L_5)
	.align		4
.L_5:
        /*0010*/ 	.word	index@($__internal_2_$__cuda_sm10x_tcgen05_guardrail_trap_unallocated_columns_being_dealloced)
        /*0014*/ 	.word	0x00000010


	//----- nvinfo : EIATTR_FRAME_SIZE
	.align		4
.L_6:
        /*0018*/ 	.byte	0x04, 0x11
        /*001a*/ 	.short	(.L_8 - .L_7)
	.align		4
.L_7:
        /*001c*/ 	.word	index@($__internal_1_$__cuda_sm10x_tcgen05_guardrail_trap_phase_invalid_during_alloc)
        /*0020*/ 	.word	0x00000010


	//----- nvinfo : EIATTR_FRAME_SIZE
	.align		4
.L_8:
        /*0024*/ 	.byte	0x04, 0x11
        /*0026*/ 	.short	(.L_10 - .L_9)
	.align		4
.L_9:
        /*0028*/ 	.word	index@($__internal_0_$__cuda_sm10x_tcgen05_guardrail_trap_col_being_dealloced_not_returned_by_alloc)
        /*002c*/ 	.word	0x00000010


	//----- nvinfo : EIATTR_FRAME_SIZE
	.align		4
.L_10:
        /*0030*/ 	.byte	0x04, 0x11
        /*0032*/ 	.short	(.L_12 - .L_11)
	.align		4
.L_11:
        /*0034*/ 	.word	index@(matmul_kernel)
        /*0038*/ 	.word	0x00000010


	//----- nvinfo : EIATTR_MIN_STACK_SIZE
	.align		4
.L_12:
        /*003c*/ 	.byte	0x04, 0x12
        /*003e*/ 	.short	(.L_14 - .L_13)
	.align		4
.L_13:
        /*0040*/ 	.word	index@(matmul_kernel)
        /*0044*/ 	.word	0x00000010
.L_14:


//--------------------- .nv.info.matmul_kernel    --------------------------
	.section	.nv.info.matmul_kernel,"",@"SHT_CUDA_INFO"
	.sectionflags	@""
	.align	4


	//----- nvinfo : EIATTR_CUDA_API_VERSION
	.align		4
        /*0000*/ 	.byte	0x04, 0x37
        /*0002*/ 	.short	(.L_16 - .L_15)
.L_15:
        /*0004*/ 	.word	0x00000081


	//----- nvinfo : EIATTR_KPARAM_INFO
	.align		4
.L_16:
        /*0008*/ 	.byte	0x04, 0x17
        /*000a*/ 	.short	(.L_18 - .L_17)
.L_17:
        /*000c*/ 	.word	0x00000000
        /*0010*/ 	.short	0x000d
        /*0012*/ 	.short	0x0048
        /*0014*/ 	.byte	0x00, 0xf4, 0x21, 0x00


	//----- nvinfo : EIATTR_KPARAM_INFO
	.align		4
.L_18:
        /*0018*/ 	.byte	0x04, 0x17
        /*001a*/ 	.short	(.L_20 - .L_19)
.L_19:
        /*001c*/ 	.word	0x00000000
        /*0020*/ 	.short	0x000c
        /*0022*/ 	.short	0x0040
        /*0024*/ 	.byte	0x00, 0xf4, 0x21, 0x00


	//----- nvinfo : EIATTR_KPARAM_INFO
	.align		4
.L_20:
        /*0028*/ 	.byte	0x04, 0x17
        /*002a*/ 	.short	(.L_22 - .L_21)
.L_21:
        /*002c*/ 	.word	0x00000000
        /*0030*/ 	.short	0x000b
        /*0032*/ 	.short	0x0038
        /*0034*/ 	.byte	0x00, 0xf0, 0x11, 0x00


	//----- nvinfo : EIATTR_KPARAM_INFO
	.align		4
.L_22:
        /*0038*/ 	.byte	0x04, 0x17
        /*003a*/ 	.short	(.L_24 - .L_23)
.L_23:
        /*003c*/ 	.word	0x00000000
        /*0040*/ 	.short	0x000a
        /*0042*/ 	.short	0x0034
        /*0044*/ 	.byte	0x00, 0xf0, 0x11, 0x00


	//----- nvinfo : EIATTR_KPARAM_INFO
	.align		4
.L_24:
        /*0048*/ 	.byte	0x04, 0x17
        /*004a*/ 	.short	(.L_26 - .L_25)
.L_25:
        /*004c*/ 	.word	0x00000000
        /*0050*/ 	.short	0x0009
        /*0052*/ 	.short	0x0030
        /*0054*/ 	.byte	0x00, 0xf0, 0x11, 0x00


	//----- nvinfo : EIATTR_KPARAM_INFO
	.align		4
.L_26:
        /*0058*/ 	.byte	0x04, 0x17
        /*005a*/ 	.short	(.L_28 - .L_27)
.L_27:
        /*005c*/ 	.word	0x00000000
        /*0060*/ 	.short	0x0008
        /*0062*/ 	.short	0x002c
        /*0064*/ 	.byte	0x00, 0xf0, 0x11, 0x00


	//----- nvinfo : EIATTR_KPARAM_INFO
	.align		4
.L_28:
        /*0068*/ 	.byte	0x04, 0x17
        /*006a*/ 	.short	(.L_30 - .L_29)
.L_29:
        /*006c*/ 	.word	0x00000000
        /*0070*/ 	.short	0x0007
        /*0072*/ 	.short	0x0028
        /*0074*/ 	.byte	0x00, 0xf0, 0x11, 0x00


	//----- nvinfo : EIATTR_KPARAM_INFO
	.align		4
.L_30:
        /*0078*/ 	.byte	0x04, 0x17
        /*007a*/ 	.short	(.L_32 - .L_31)
.L_31:
        /*007c*/ 	.word	0x00000000
        /*0080*/ 	.short	0x0006
        /*0082*/ 	.short	0x0024
        /*0084*/ 	.byte	0x00, 0xf0, 0x11, 0x00


	//----- nvinfo : EIATTR_KPARAM_INFO
	.align		4
.L_32:
        /*0088*/ 	.byte	0x04, 0x17
        /*008a*/ 	.short	(.L_34 - .L_33)
.L_33:
        /*008c*/ 	.word	0x00000000
        /*0090*/ 	.short	0x0005
        /*0092*/ 	.short	0x0020
        /*0094*/ 	.byte	0x00, 0xf0, 0x11, 0x00


	//----- nvinfo : EIATTR_KPARAM_INFO
	.align		4
.L_34:
        /*0098*/ 	.byte	0x04, 0x17
        /*009a*/ 	.short	(.L_36 - .L_35)
.L_35:
        /*009c*/ 	.word	0x00000000
        /*00a0*/ 	.short	0x0004
        /*00a2*/ 	.short	0x001c
        /*00a4*/ 	.byte	0x00, 0xf0, 0x11, 0x00


	//----- nvinfo : EIATTR_KPARAM_INFO
	.align		4
.L_36:
        /*00a8*/ 	.byte	0x04, 0x17
        /*00aa*/ 	.short	(.L_38 - .L_37)
.L_37:
        /*00ac*/ 	.word	0x00000000
        /*00b0*/ 	.short	0x0003
        /*00b2*/ 	.short	0x0018
        /*00b4*/ 	.byte	0x00, 0xf0, 0x11, 0x00


	//----- nvinfo : EIATTR_KPARAM_INFO
	.align		4
.L_38:
        /*00b8*/ 	.byte	0x04, 0x17
        /*00ba*/ 	.short	(.L_40 - .L_39)
.L_39:
        /*00bc*/ 	.word	0x00000000
        /*00c0*/ 	.short	0x0002
        /*00c2*/ 	.short	0x0010
        /*00c4*/ 	.byte	0x00, 0xf4, 0x21, 0x00


	//----- nvinfo : EIATTR_KPARAM_INFO
	.align		4
.L_40:
        /*00c8*/ 	.byte	0x04, 0x17
        /*00ca*/ 	.short	(.L_42 - .L_41)
.L_41:
        /*00cc*/ 	.word	0x00000000
        /*00d0*/ 	.short	0x0001
        /*00d2*/ 	.short	0x0008
        /*00d4*/ 	.byte	0x00, 0xf4, 0x21, 0x00


	//----- nvinfo : EIATTR_KPARAM_INFO
	.align		4
.L_42:
        /*00d8*/ 	.byte	0x04, 0x17
        /*00da*/ 	.short	(.L_44 - .L_43)
.L_43:
        /*00dc*/ 	.word	0x00000000
        /*00e0*/ 	.short	0x0000
        /*00e2*/ 	.short	0x0000
        /*00e4*/ 	.byte	0x00, 0xf4, 0x21, 0x00


	//----- nvinfo : EIATTR_AT_ENTRY_FRAGMENTS
	.align		4
.L_44:
        /*00e8*/ 	.byte	0x04, 0x4f
        /*00ea*/ 	.short	(.L_46 - .L_45)


	//   ....[0]....
.L_45:
        /*00ec*/ 	.word	0x00000004


	//----- nvinfo : EIATTR_RESERVED_SMEM_USED
	.align		4
.L_46:
        /*00f0*/ 	.byte	0x01, 0x41
	.zero		2


	//----- nvinfo : EIATTR_SPARSE_MMA_MASK
	.align		4
        /*00f4*/ 	.byte	0x03, 0x50
        /*00f6*/ 	.short	0x0000


	//----- nvinfo : EIATTR_TCGEN05_1CTA_USED
	.align		4
        /*00f8*/ 	.byte	0x01, 0x51
	.zero		2


	//----- nvinfo : EIATTR_MAXREG_COUNT
	.align		4
        /*00fc*/ 	.byte	0x03, 0x1b
        /*00fe*/ 	.short	0x00ff


	//----- nvinfo : EIATTR_NUM_BARRIERS
	.align		4
        /*0100*/ 	.byte	0x02, 0x4c
        /*0102*/ 	.byte	0x01
	.zero		1


	//----- nvinfo : EIATTR_ANNOTATIONS
	.align		4
        /*0104*/ 	.byte	0x04, 0x55
        /*0106*/ 	.short	(.L_48 - .L_47)


	//   ....[0]....
.L_47:
        /*0108*/ 	.word	0x00000001
        /*010c*/ 	.byte	0x80, 0x09, 0x00, 0x00, 0x01, 0x00, 0x00, 0x00, 0x90, 0x5c, 0x00, 0x00, 0x01, 0x00, 0x00, 0x00
        /*011c*/ 	.byte	0x80, 0x7e, 0x00, 0x00, 0x01, 0x00, 0x00, 0x00, 0xa0, 0x80, 0x00, 0x00, 0x01, 0x00, 0x00, 0x00
        /*012c*/ 	.byte	0x20, 0x92, 0x00, 0x00, 0x01, 0x00, 0x00, 0x00, 0x40, 0x92, 0x00, 0x00


	//----- nvinfo : EIATTR_INT_WARP_WIDE_INSTR_OFFSETS
	.align		4
.L_48:
        /*0138*/ 	.byte	0x04, 0x31
        /*013a*/ 	.short	(.L_50 - .L_49)


	//   ....[0]....
.L_49:
        /*013c*/ 	.word	0x00004130


	//   ....[1]....
        /*0140*/ 	.word	0x00004150


	//   ....[2]....
        /*0144*/ 	.word	0x00005ce0


	//   ....[3]....
        /*0148*/ 	.word	0x000115a0


	//   ....[4]....
        /*014c*/ 	.word	0x000115f0


	//----- nvinfo : EIATTR_COOP_GROUP_MASK_REGIDS
	.align		4
.L_50:
        /*0150*/ 	.byte	0x04, 0x29
        /*0152*/ 	.short	(.L_52 - .L_51)


	//   ....[0]....
.L_51:
        /*0154*/ 	.word	0xffffffff


	//   ....[1]....
        /*0158*/ 	.word	0xffffffff


	//   ....[2]....
        /*015c*/ 	.word	0xffffffff


	//   ....[3]....
        /*0160*/ 	.word	0xffffffff


	//----- nvinfo : EIATTR_COOP_GROUP_INSTR_OFFSETS
	.align		4
.L_52:
        /*0164*/ 	.byte	0x04, 0x28
        /*0166*/ 	.short	(.L_54 - .L_53)


	//   ....[0]....
.L_53:
        /*0168*/ 	.word	0x00000080


	//   ....[1]....
        /*016c*/ 	.word	0x00000340


	//   ....[2]....
        /*0170*/ 	.word	0x00011430


	//   ....[3]....
        /*0174*/ 	.word	0x000116a0


	//----- nvinfo : EIATTR_VRC_CTA_INIT_COUNT
	.align		4
.L_54:
        /*0178*/ 	.byte	0x02, 0x4a
        /*017a*/ 	.byte	0x80
	.zero		1


	//----- nvinfo : EIATTR_MBARRIER_INSTR_OFFSETS
	.align		4
        /*017c*/ 	.byte	0x04, 0x39
        /*017e*/ 	.short	(.L_56 - .L_55)


	//   ....[0]....
.L_55:
        /*0180*/ 	.word	0x00004350
        /*0184*/ 	.word	0x000000ff
        /*0188*/ 	.word	0x00000000
        /*018c*/ 	.short	0x0100
        /*018e*/ 	.byte	0x08
	.zero		1


	//   ....[1]....
        /*0190*/ 	.word	0x00005d00
        /*0194*/ 	.word	0x000000ff
        /*0198*/ 	.word	0x00008008
        /*019c*/ 	.short	0x0100
        /*019e*/ 	.byte	0x0b
	.zero		1


	//   ....[2]....
        /*01a0*/ 	.word	0x00007e40
        /*01a4*/ 	.word	0x000000ff
        /*01a8*/ 	.word	0x00000000
        /*01ac*/ 	.short	0x010a
        /*01ae*/ 	.byte	0x08
	.zero		1


	//   ....[3]....
        /*01b0*/ 	.word	0x00009340
        /*01b4*/ 	.word	0x000000ff
        /*01b8*/ 	.word	0x00000000
        /*01bc*/ 	.short	0x010a
        /*01be*/ 	.byte	0x08
	.zero		1


	//   ....[4]....
        /*01c0*/ 	.word	0x000094d0
        /*01c4*/ 	.word	0x000000ff
        /*01c8*/ 	.word	0x00008000
        /*01cc*/ 	.short	0x0108
        /*01ce*/ 	.byte	0x0b
	.zero		1


	//   ....[5]....
        /*01d0*/ 	.word	0x00009540
        /*01d4*/ 	.word	0x000000ff
        /*01d8*/ 	.word	0x00008008
        /*01dc*/ 	.short	0x0108
        /*01de*/ 	.byte	0x0b
	.zero		1


	//   ....[6]....
        /*01e0*/ 	.word	0x000116c0
        /*01e4*/ 	.word	0x000000ff
        /*01e8*/ 	.word	0x00000000
        /*01ec*/ 	.short	0x010a
        /*01ee*/ 	.byte	0x08
	.zero		1


	//   ....[7]....
        /*01f0*/ 	.word	0x000116f0
        /*01f4*/ 	.word	0x000000ff
        /*01f8*/ 	.word	0x00000000
        /*01fc*/ 	.short	0x010a
        /*01fe*/ 	.byte	0x08
	.zero		1


	//----- nvinfo : EIATTR_NUM_MBARRIERS
	.align		4
.L_56:
        /*0200*/ 	.byte	0x03, 0x38
        /*0202*/ 	.short	0x0002


	//----- nvinfo : EIATTR_EXIT_INSTR_OFFSETS
	.align		4
        /*0204*/ 	.byte	0x04, 0x1c
        /*0206*/ 	.short	(.L_58 - .L_57)


	//   ....[0]....
.L_57:
        /*0208*/ 	.word	0x000116b0


	//----- nvinfo : EIATTR_REQNTID
	.align		4
.L_58:
        /*020c*/ 	.byte	0x04, 0x10
        /*020e*/ 	.short	(.L_60 - .L_59)
.L_59:
        /*0210*/ 	.word	0x00000080
        /*0214*/ 	.word	0x00000001
        /*0218*/ 	.word	0x00000001


	//----- nvinfo : EIATTR_CRS_STACK_SIZE
	.align		4
.L_60:
        /*021c*/ 	.byte	0x04, 0x1e
        /*021e*/ 	.short	(.L_62 - .L_61)
.L_61:
        /*0220*/ 	.word	0x00000000


	//----- nvinfo : EIATTR_CBANK_PARAM_SIZE
	.align		4
.L_62:
        /*0224*/ 	.byte	0x03, 0x19
        /*0226*/ 	.short	0x0050


	//----- nvinfo : EIATTR_PARAM_CBANK
	.align		4
        /*0228*/ 	.byte	0x04, 0x0a
        /*022a*/ 	.short	(.L_64 - .L_63)
	.align		4
.L_63:
        /*022c*/ 	.word	index@(.nv.constant0.matmul_kernel)
        /*0230*/ 	.short	0x0380
        /*0232*/ 	.short	0x0050


	//----- nvinfo : EIATTR_SW_WAR
	.align		4
.L_64:
        /*0234*/ 	.byte	0x04, 0x36
        /*0236*/ 	.short	(.L_66 - .L_65)
.L_65:
        /*0238*/ 	.word	0x00000008
.L_66:


//--------------------- .nv.compat                --------------------------
	.section	.nv.compat,"",@"SHT_CUDA_COMPAT_INFO"
	.align	4
        /*0000*/ 	.byte	0x02, 0x02, 0x02, 0x00, 0x02, 0x05, 0x05, 0x00, 0x02, 0x03, 0x00, 0x00, 0x02, 0x06, 0x01, 0x00


//--------------------- .nv.callgraph             --------------------------
	.section	.nv.callgraph,"",@"SHT_CUDA_CALLGRAPH"
	.align	4
	.sectionentsize	8
	.align		4
        /*0000*/ 	.word	0x00000000
	.align		4
        /*0004*/ 	.word	0xffffffff
	.align		4
        /*0008*/ 	.word	0x00000000
	.align		4
        /*000c*/ 	.word	0xfffffffe
	.align		4
        /*0010*/ 	.word	0x00000000
	.align		4
        /*0014*/ 	.word	0xfffffffd
	.align		4
        /*0018*/ 	.word	0x00000000
	.align		4
        /*001c*/ 	.word	0xfffffffc


//--------------------- .text.matmul_kernel       --------------------------
	.section	.text.matmul_kernel,"ax",@progbits
	.align	128
        .global         matmul_kernel
        .type           matmul_kernel,@function
        .size           matmul_kernel,(.L_x_21 - matmul_kernel)
        .other          matmul_kernel,@"STO_CUDA_ENTRY STV_DEFAULT"
matmul_kernel:
.text.matmul_kernel:
[----:B------:R-:W0:Y:S01]  /*0000*/  LDC R1, c[0x0][0x37c] ;  /* 0x0000df00ff017b82 */ /* 0x000e220000000800 */
[----:B------:R-:W1:Y:S01]  /*0010*/  S2R R33, SR_TID.X ;  /* 0x0000000000217919 */ /* 0x000e620000002100 */
[----:B0-----:R-:W-:Y:S01]  /*0020*/  VIADD R1, R1, 0xfffffff0 ;  /* 0xfffffff001017836 */ /* 0x001fe20000000000 */
[----:B------:R-:W0:Y:S01]  /*0030*/  LDCU.64 UR22, c[0x0][0x358] ;  /* 0x00006b00ff1677ac */ /* 0x000e220008000a00 */
[----:B-1----:R-:W-:-:S13]  /*0040*/  ISETP.GE.U32.AND P0, PT, R33, 0x20, PT ;  /* 0x000000202100780c */ /* 0x002fda0003f06070 */
[----:B------:R-:W-:Y:S02]  /*0050*/  VOTEU.ANY UP0, P0 ;  /* 0x0000000000ff7886 */ /* 0x000fe40000000100 */
[----:B------:R-:W-:Y:S05]  /*0060*/  BRA.U UP0, `(.L_x_0) ;  /* 0x0000000100b87547 */ /* 0x000fea000b800000 */
[----:B------:R-:W1:Y:S01]  /*0070*/  S2UR UR6, SR_CgaCtaId ;  /* 0x00000000000679c3 */ /* 0x000e620000008800 */
[----:B------:R-:W-:Y:S01]  /*0080*/  NOP ;  /* 0x0000000000007918 */ /* 0x000fe20000000000 */
[----:B------:R-:W-:Y:S02]  /*0090*/  UMOV UR4, 0x40 ;  /* 0x0000004000047882 */ /* 0x000fe40000000000 */
[----:B-1----:R-:W-:-:S09]  /*00a0*/  ULEA UR4, UR6, UR4, 0x18 ;  /* 0x0000000406047291 */ /* 0x002fd2000f8ec0ff */
[----:B------:R-:W1:Y:S01]  /*00b0*/  LDS.U8 R0, [UR4] ;  /* 0x00000004ff007984 */ /* 0x000e620008000000 */
[----:B------:R-:W-:Y:S02]  /*00c0*/  UMOV UR4, 0x400 ;  /* 0x0000040000047882 */ /* 0x000fe40000000000 */
[----:B------:R-:W-:Y:S01]  /*00d0*/  ULEA UR4, UR6, UR4, 0x18 ;  /* 0x0000000406047291 */ /* 0x000fe2000f8ec0ff */
[----:B-1----:R-:W-:-:S13]  /*00e0*/  ISETP.NE.AND P0, PT, R0, RZ, PT ;  /* 0x000000ff0000720c */ /* 0x002fda0003f05270 */
[----:B------:R-:W-:Y:S05]  /*00f0*/  @P0 BRA `(.L_x_1) ;  /* 0x00000000007c0947 */ /* 0x000fea0003800000 */
[----:B------:R-:W-:-:S13]  /*0100*/  ELECT P0, URZ, PT ;  /* 0x0000000000ff782f */ /* 0x000fda0003800000 */
[----:B------:R-:W-:Y:S05]  /*0110*/  @!P0 BRA `(.L_x_2) ;  /* 0x0000000000848947 */ /* 0x000fea0003800000 */
[----:B------:R-:W-:Y:S01]  /*0120*/  UMOV UR5, 0x10 ;  /* 0x0000001000057882 */ /* 0x000fe20000000000 */
[----:B------:R-:W-:Y:S02]  /*0130*/  IMAD.MOV.U32 R4, RZ, RZ, 0x1 ;  /* 0x00000001ff047424 */ /* 0x000fe400078e00ff */
[----:B------:R-:W-:Y:S02]  /*0140*/  IMAD.MOV.U32 R5, RZ, RZ, 0xffff ;  /* 0x0000ffffff057424 */ /* 0x000fe400078e00ff */
[----:B------:R-:W-:Y:S04]  /*0150*/  DEPBAR.LE SB1, 0x36 ;  /* 0x00009d800000791a */ /* 0x000fe80000000000 */
[----:B------:R-:W1:Y:S02]  /*0160*/  UTCATOMSWS.FIND_AND_SET.ALIGN UP1, UR5, UR5 ;  /* 0x00000005000575e3 */ /* 0x000e640008020800 */
[----:B-1----:R-:W-:-:S04]  /*0170*/  PLOP3.LUT P0, PT, PT, PT, UP1, 0x80, 0x8 ;  /* 0x000000000008781c */ /* 0x002fc80003f0f018 */
[----:B------:R-:W-:-:S04]  /*0180*/  SEL R0, RZ, 0xffffffff, !P0 ;  /* 0xffffffffff007807 */ /* 0x000fc80004000000 */
[----:B------:R-:W-:Y:S01]  /*0190*/  ISETP.NE.AND P0, PT, R0, RZ, PT ;  /* 0x000000ff0000720c */ /* 0x000fe20003f05270 */
[----:B------:R-:W-:-:S12]  /*01a0*/  IMAD.U32 R0, RZ, RZ, UR5 ;  /* 0x00000005ff007e24 */ /* 0x000fd8000f8e00ff */
[----:B------:R-:W-:Y:S05]  /*01b0*/  @P0 BRA `(.L_x_3) ;  /* 0x0000000000240947 */ /* 0x000fea0003800000 */
.L_x_4:
[----:B------:R-:W-:Y:S05]  /*01c0*/  NANOSLEEP 0x64 ;  /* 0x000000640000795d */ /* 0x000fea0003800000 */
[----:B------:R-:W-:-:S05]  /*01d0*/  UMOV UR5, 0x10 ;  /* 0x0000001000057882 */ /* 0x000fca0000000000 */
[----:B------:R-:W-:Y:S04]  /*01e0*/  DEPBAR.LE SB1, 0x36 ;  /* 0x00009d800000791a */ /* 0x000fe80000000000 */
[----:B------:R-:W1:Y:S02]  /*01f0*/  UTCATOMSWS.FIND_AND_SET.ALIGN UP1, UR5, UR5 ;  /* 0x00000005000575e3 */ /* 0x000e640008020800 */
[----:B-1----:R-:W-:-:S04]  /*0200*/  PLOP3.LUT P0, PT, PT, PT, UP1, 0x80, 0x8 ;  /* 0x000000000008781c */ /* 0x002fc80003f0f018 */
[----:B------:R-:W-:-:S04]  /*0210*/  SEL R0, RZ, 0xffffffff, !P0 ;  /* 0xffffffffff007807 */ /* 0x000fc80004000000 */
[----:B------:R-:W-:Y:S01]  /*0220*/  ISETP.NE.AND P0, PT, R0, RZ, PT ;  /* 0x000000ff0000720c */ /* 0x000fe20003f05270 */
[----:B------:R-:W-:-:S12]  /*0230*/  IMAD.U32 R0, RZ, RZ, UR5 ;  /* 0x00000005ff007e24 */ /* 0x000fd8000f8e00ff */
[----:B------:R-:W-:Y:S05]  /*0240*/  @!P0 BRA `(.L_x_4) ;  /* 0xfffffffc00dc8947 */ /* 0x000fea000383ffff */
.L_x_3:
[C---:B------:R-:W-:Y:S01]  /*0250*/  VIADD R3, R0.reuse, 0x10 ;  /* 0x0000001000037836 */ /* 0x040fe20000000000 */
[----:B------:R-:W-:Y:S01]  /*0260*/  UMOV UR5, 0x50 ;  /* 0x0000005000057882 */ /* 0x000fe20000000000 */
[----:B------:R-:W-:Y:S01]  /*0270*/  SHF.L.U32 R2, R5, R0, RZ ;  /* 0x0000000005027219 */ /* 0x000fe200000006ff */
[----:B------:R-:W-:Y:S01]  /*0280*/  ULEA UR5, UR6, UR5, 0x18 ;  /* 0x0000000506057291 */ /* 0x000fe2000f8ec0ff */
[----:B------:R-:W-:Y:S01]  /*0290*/  IMAD.SHL.U32 R0, R0, 0x20, RZ ;  /* 0x0000002000007824 */ /* 0x000fe200078e00ff */
[----:B------:R-:W-:-:S04]  /*02a0*/  SHF.L.U32 R3, R4, R3, RZ ;  /* 0x0000000304037219 */ /* 0x000fc800000006ff */
[----:B------:R-:W-:-:S05]  /*02b0*/  LOP3.LUT R2, R3, R2, RZ, 0xfc, !PT ;  /* 0x0000000203027212 */ /* 0x000fca00078efcff */
[----:B------:R1:W-:Y:S04]  /*02c0*/  ATOMS.OR RZ, [UR5], R2 ;  /* 0x00000002ffff798c */ /* 0x0003e8000b000005 */
[----:B------:R1:W-:Y:S01]  /*02d0*/  STS [UR4], R0 ;  /* 0x00000000ff007988 */ /* 0x0003e20008000804 */
[----:B------:R-:W-:Y:S05]  /*02e0*/  BRA `(.L_x_2) ;  /* 0x0000000000107947 */ /* 0x000fea0003800000 */
.L_x_1:
[----:B------:R-:W-:Y:S01]  /*02f0*/  IMAD.MOV.U32 R0, RZ, RZ, -0x1 ;  /* 0xffffffffff007424 */ /* 0x000fe200078e00ff */
[----:B------:R-:W-:-:S04]  /*0300*/  MOV R2, 0x330 ;  /* 0x0000033000027802 */ /* 0x000fc80000000f00 */
[----:B------:R1:W-:Y:S03]  /*0310*/  STS [UR4], R0 ;  /* 0x00000000ff007988 */ /* 0x0003e60008000804 */
[----:B01----:R-:W-:Y:S05]  /*0320*/  CALL.REL.NOINC `($__internal_1_$__cuda_sm10x_tcgen05_guardrail_trap_phase_invalid_during_alloc) ;  /* 0x0000011400087944 */ /* 0x003fea0003c00000 */
.L_x_2:
[----:B------:R-:W-:Y:S05]  /*0330*/  WARPSYNC.ALL ;  /* 0x0000000000007948 */ /* 0x000fea0003800000 */
[----:B------:R-:W-:Y:S01]  /*0340*/  NOP ;  /* 0x0000000000007918 */ /* 0x000fe20000000000 */
.L_x_0:
[----:B------:R-:W2:Y:S01]  /*0350*/  LDC.64 R24, c[0x0][0x398] ;  /* 0x0000e600ff187b82 */ /* 0x000ea20000000a00 */
[----:B------:R-:W3:Y:S01]  /*0360*/  S2R R5, SR_CTAID.X ;  /* 0x0000000000057919 */ /* 0x000ee20000002500 */
[----:B------:R-:W-:Y:S01]  /*0370*/  UMOV UR11, 0x400 ;  /* 0x00000400000b7882 */ /* 0x000fe20000000000 */
[----:B------:R-:W4:Y:S05]  /*0380*/  LDCU.128 UR16, c[0x0][0x380] ;  /* 0x00007000ff1077ac */ /* 0x000f2a0008000c00 */
[----:B------:R-:W5:Y:S01]  /*0390*/  S2UR UR5, SR_CgaCtaId ;  /* 0x00000000000579c3 */ /* 0x000f620000008800 */
[----:B-12---:R-:W-:Y:S01]  /*03a0*/  VIADD R0, R25, 0xff ;  /* 0x000000ff19007836 */ /* 0x006fe20000000000 */
[----:B------:R-:W-:-:S02]  /*03b0*/  IABS R13, R24 ;  /* 0x00000018000d7213 */ /* 0x000fc40000000000 */
[----:B------:R-:W-:Y:S02]  /*03c0*/  LOP3.LUT R130, RZ, R25, RZ, 0x33, !PT ;  /* 0x00000019ff827212 */ /* 0x000fe400078e33ff */
[----:B------:R-:W-:Y:S01]  /*03d0*/  SHF.R.S32.HI R3, RZ, 0x1f, R0 ;  /* 0x0000001fff037819 */ /* 0x000fe20000011400 */
[----:B-----5:R-:W-:-:S03]  /*03e0*/  ULEA UR11, UR5, UR11, 0x18 ;  /* 0x0000000b050b7291 */ /* 0x020fc6000f8ec0ff */
[----:B------:R-:W-:Y:S02]  /*03f0*/  LEA.HI R3, R3, R0, RZ, 0x8 ;  /* 0x0000000003037211 */ /* 0x000fe400078f40ff */
[----:B---3--:R-:W-:Y:S01]  /*0400*/  IABS R8, R5 ;  /* 0x0000000500087213 */ /* 0x008fe20000000000 */
[----:B------:R-:W-:Y:S01]  /*0410*/  UIADD3 UR8, UPT, UPT, UR11, 0x8000, URZ ;  /* 0x000080000b087890 */ /* 0x000fe2000fffe0ff */
[----:B------:R-:W-:-:S05]  /*0420*/  SHF.R.S32.HI R3, RZ, 0x8, R3 ;  /* 0x00000008ff037819 */ /* 0x000fca0000011403 */
[----:B------:R-:W-:-:S05]  /*0430*/  IMAD.SHL.U32 R4, R3, 0x4, RZ ;  /* 0x0000000403047824 */ /* 0x000fca00078e00ff */
[-C--:B------:R-:W-:Y:S02]  /*0440*/  IABS R7, R4.reuse ;  /* 0x0000000400077213 */ /* 0x080fe40000000000 */
[----:B------:R-:W-:Y:S02]  /*0450*/  IABS R10, R4 ;  /* 0x00000004000a7213 */ /* 0x000fe40000000000 */
[----:B------:R-:W1:Y:S08]  /*0460*/  I2F.RP R0, R7 ;  /* 0x0000000700007306 */ /* 0x000e700000209400 */
[----:B-1----:R-:W1:Y:S02]  /*0470*/  MUFU.RCP R0, R0 ;  /* 0x0000000000007308 */ /* 0x002e640000001000 */
[----:B-1----:R-:W-:-:S02]  /*0480*/  VIADD R2, R0, 0xffffffe ;  /* 0x0ffffffe00027836 */ /* 0x002fc40000000000 */
[----:B------:R-:W-:-:S04]  /*0490*/  IMAD.MOV R0, RZ, RZ, -R10 ;  /* 0x000000ffff007224 */ /* 0x000fc800078e0a0a */
[----:B------:R1:W2:Y:S02]  /*04a0*/  F2I.FTZ.U32.TRUNC.NTZ R3, R2 ;  /* 0x0000000200037305 */ /* 0x0002a4000021f000 */
[----:B-1----:R-:W-:Y:S02]  /*04b0*/  IMAD.MOV.U32 R2, RZ, RZ, RZ ;  /* 0x000000ffff027224 */ /* 0x002fe400078e00ff */
[----:B--2---:R-:W-:-:S04]  /*04c0*/  IMAD.MOV R6, RZ, RZ, -R3 ;  /* 0x000000ffff067224 */ /* 0x004fc800078e0a03 */
[----:B------:R-:W-:Y:S02]  /*04d0*/  IMAD R9, R6, R7, RZ ;  /* 0x0000000706097224 */ /* 0x000fe400078e02ff */
[----:B------:R-:W-:Y:S02]  /*04e0*/  IMAD.MOV.U32 R6, RZ, RZ, R8 ;  /* 0x000000ffff067224 */ /* 0x000fe400078e0008 */
[----:B------:R-:W-:-:S06]  /*04f0*/  IMAD.HI.U32 R3, R3, R9, R2 ;  /* 0x0000000903037227 */ /* 0x000fcc00078e0002 */
[----:B------:R-:W-:-:S04]  /*0500*/  IMAD.HI.U32 R3, R3, R6, RZ ;  /* 0x0000000603037227 */ /* 0x000fc800078e00ff */
[----:B------:R-:W-:Y:S01]  /*0510*/  IMAD R0, R3, R0, R6 ;  /* 0x0000000003007224 */ /* 0x000fe200078e0206 */
[----:B------:R-:W-:Y:S04]  /*0520*/  BAR.SYNC.DEFER_BLOCKING 0x0 ;  /* 0x0000000000007b1d */ /* 0x000fe80000010000 */
[----:B------:R-:W-:-:S13]  /*0530*/  ISETP.GT.U32.AND P1, PT, R7, R0, PT ;  /* 0x000000000700720c */ /* 0x000fda0003f24070 */
[----:B------:R-:W-:Y:S02]  /*0540*/  @!P1 IMAD.IADD R0, R0, 0x1, -R7 ;  /* 0x0000000100009824 */ /* 0x000fe400078e0a07 */
[----:B------:R-:W-:Y:S01]  /*0550*/  @!P1 VIADD R3, R3, 0x1 ;  /* 0x0000000103039836 */ /* 0x000fe20000000000 */
[----:B------:R-:W-:Y:S02]  /*0560*/  ISETP.NE.AND P1, PT, R4, RZ, PT ;  /* 0x000000ff0400720c */ /* 0x000fe40003f25270 */
[----:B------:R-:W-:Y:S02]  /*0570*/  ISETP.GE.U32.AND P0, PT, R0, R7, PT ;  /* 0x000000070000720c */ /* 0x000fe40003f06070 */
[----:B------:R-:W-:-:S04]  /*0580*/  LOP3.LUT R0, R5, R4, RZ, 0x3c, !PT ;  /* 0x0000000405007212 */ /* 0x000fc800078e3cff */
[----:B------:R-:W-:Y:S01]  /*0590*/  ISETP.GE.AND P2, PT, R0, RZ, PT ;  /* 0x000000ff0000720c */ /* 0x000fe20003f46270 */
[----:B------:R-:W-:-:S06]  /*05a0*/  VIADD R0, R24, 0x7f ;  /* 0x0000007f18007836 */ /* 0x000fcc0000000000 */
[----:B------:R-:W-:-:S04]  /*05b0*/  @P0 VIADD R3, R3, 0x1 ;  /* 0x0000000103030836 */ /* 0x000fc80000000000 */
[----:B------:R-:W-:Y:S01]  /*05c0*/  IMAD.MOV.U32 R2, RZ, RZ, R3 ;  /* 0x000000ffff027224 */ /* 0x000fe200078e0003 */
[----:B------:R-:W-:-:S03]  /*05d0*/  SHF.R.S32.HI R3, RZ, 0x1f, R0 ;  /* 0x0000001fff037819 */ /* 0x000fc60000011400 */
[----:B------:R-:W-:Y:S01]  /*05e0*/  @!P2 IMAD.MOV R2, RZ, RZ, -R2 ;  /* 0x000000ffff02a224 */ /* 0x000fe200078e0a02 */
[----:B------:R-:W-:Y:S02]  /*05f0*/  @!P1 LOP3.LUT R2, RZ, R4, RZ, 0x33, !PT ;  /* 0x00000004ff029212 */ /* 0x000fe400078e33ff */
[----:B------:R-:W-:-:S03]  /*0600*/  LEA.HI R3, R3, R0, RZ, 0x7 ;  /* 0x0000000003037211 */ /* 0x000fc600078f38ff */
[----:B------:R-:W-:Y:S02]  /*0610*/  IMAD.SHL.U32 R6, R2, 0x4, RZ ;  /* 0x0000000402067824 */ /* 0x000fe400078e00ff */
[----:B------:R-:W-:-:S03]  /*0620*/  IMAD.MOV R2, RZ, RZ, -R2 ;  /* 0x000000ffff027224 */ /* 0x000fc600078e0a02 */
[----:B------:R-:W-:Y:S01]  /*0630*/  LEA.HI.SX32 R3, R3, -R6, 0x19 ;  /* 0x8000000603037211 */ /* 0x000fe200078fcaff */
[----:B------:R-:W-:-:S03]  /*0640*/  IMAD R8, R4, R2, R5 ;  /* 0x0000000204087224 */ /* 0x000fc600078e0205 */
[----:B------:R-:W-:-:S04]  /*0650*/  VIMNMX R11, PT, PT, R3, 0x4, PT ;  /* 0x00000004030b7848 */ /* 0x000fc80003fe0100 */
[-C--:B------:R-:W-:Y:S02]  /*0660*/  IABS R7, R11.reuse ;  /* 0x0000000b00077213 */ /* 0x080fe40000000000 */
[----:B------:R-:W-:Y:S02]  /*0670*/  IABS R4, R11 ;  /* 0x0000000b00047213 */ /* 0x000fe40000000000 */
[----:B------:R-:W1:Y:S08]  /*0680*/  I2F.RP R0, R7 ;  /* 0x0000000700007306 */ /* 0x000e700000209400 */
[----:B-1----:R-:W1:Y:S02]  /*0690*/  MUFU.RCP R0, R0 ;  /* 0x0000000000007308 */ /* 0x002e640000001000 */
[----:B-1----:R-:W-:-:S02]  /*06a0*/  VIADD R3, R0, 0xffffffe ;  /* 0x0ffffffe00037836 */ /* 0x002fc40000000000 */
[----:B------:R-:W-:Y:S01]  /*06b0*/  IMAD.MOV R0, RZ, RZ, -R4 ;  /* 0x000000ffff007224 */ /* 0x000fe200078e0a04 */
[----:B------:R-:W-:-:S03]  /*06c0*/  IABS R4, R25 ;  /* 0x0000001900047213 */ /* 0x000fc60000000000 */
[----:B------:R-:W1:Y:S02]  /*06d0*/  F2I.FTZ.U32.TRUNC.NTZ R3, R3 ;  /* 0x0000000300037305 */ /* 0x000e64000021f000 */
[----:B-1----:R-:W-:-:S04]  /*06e0*/  IMAD.MOV R9, RZ, RZ, -R3 ;  /* 0x000000ffff097224 */ /* 0x002fc800078e0a03 */
[----:B------:R-:W-:Y:S01]  /*06f0*/  IMAD.MOV.U32 R2, RZ, RZ, R9 ;  /* 0x000000ffff027224 */ /* 0x000fe200078e0009 */
[----:B------:R-:W-:-:S03]  /*0700*/  IABS R9, R8 ;  /* 0x0000000800097213 */ /* 0x000fc60000000000 */
[----:B------:R-:W-:Y:S02]  /*0710*/  IMAD R5, R2, R7, RZ ;  /* 0x0000000702057224 */ /* 0x000fe400078e02ff */
[----:B------:R-:W-:-:S04]  /*0720*/  IMAD.MOV.U32 R2, RZ, RZ, RZ ;  /* 0x000000ffff027224 */ /* 0x000fc800078e00ff */
[----:B------:R-:W-:Y:S02]  /*0730*/  IMAD.HI.U32 R2, R3, R5, R2 ;  /* 0x0000000503027227 */ /* 0x000fe400078e0002 */
[----:B------:R-:W1:Y:S04]  /*0740*/  I2F.RP R3, R13 ;  /* 0x0000000d00037306 */ /* 0x000e680000209400 */
[----:B------:R-:W-:-:S04]  /*0750*/  IMAD.HI.U32 R2, R2, R9, RZ ;  /* 0x0000000902027227 */ /* 0x000fc800078e00ff */
[----:B------:R-:W-:Y:S01]  /*0760*/  IMAD R0, R2, R0, R9 ;  /* 0x0000000002007224 */ /* 0x000fe200078e0209 */
[----:B------:R-:W-:-:S04]  /*0770*/  LOP3.LUT R9, R33, 0x7f, RZ, 0xc0, !PT ;  /* 0x0000007f21097812 */ /* 0x000fc800078ec0ff */
[----:B------:R-:W-:Y:S01]  /*0780*/  ISETP.GT.U32.AND P1, PT, R7, R0, PT ;  /* 0x000000000700720c */ /* 0x000fe20003f24070 */
[----:B-1----:R-:W1:-:S12]  /*0790*/  MUFU.RCP R3, R3 ;  /* 0x0000000300037308 */ /* 0x002e580000001000 */
[----:B------:R-:W-:Y:S02]  /*07a0*/  @!P1 IMAD.IADD R0, R0, 0x1, -R7 ;  /* 0x0000000100009824 */ /* 0x000fe400078e0a07 */
[----:B------:R-:W-:Y:S01]  /*07b0*/  @!P1 VIADD R2, R2, 0x1 ;  /* 0x0000000102029836 */ /* 0x000fe20000000000 */
[----:B------:R-:W-:Y:S02]  /*07c0*/  ISETP.NE.AND P1, PT, R11, RZ, PT ;  /* 0x000000ff0b00720c */ /* 0x000fe40003f25270 */
[----:B------:R-:W-:Y:S02]  /*07d0*/  ISETP.GE.U32.AND P0, PT, R0, R7, PT ;  /* 0x000000070000720c */ /* 0x000fe40003f06070 */
[----:B------:R-:W-:-:S04]  /*07e0*/  LOP3.LUT R0, R8, R11, RZ, 0x3c, !PT ;  /* 0x0000000b08007212 */ /* 0x000fc800078e3cff */
[----:B------:R-:W-:Y:S01]  /*07f0*/  ISETP.GE.AND P2, PT, R0, RZ, PT ;  /* 0x000000ff0000720c */ /* 0x000fe20003f46270 */
[----:B------:R-:W-:Y:S02]  /*0800*/  IMAD.MOV.U32 R0, RZ, RZ, R4 ;  /* 0x000000ffff007224 */ /* 0x000fe400078e0004 */
[----:B-1----:R-:W-:Y:S02]  /*0810*/  VIADD R4, R3, 0xffffffe ;  /* 0x0ffffffe03047836 */ /* 0x002fe40000000000 */
[----:B------:R-:W1:Y:S02]  /*0820*/  I2F.RP R5, R0 ;  /* 0x0000000000057306 */ /* 0x000e640000209400 */
[----:B------:R-:W-:-:S04]  /*0830*/  @P0 VIADD R2, R2, 0x1 ;  /* 0x0000000102020836 */ /* 0x000fc80000000000 */
[----:B------:R-:W-:Y:S02]  /*0840*/  IMAD.MOV.U32 R10, RZ, RZ, R2 ;  /* 0x000000ffff0a7224 */ /* 0x000fe400078e0002 */
[----:B------:R2:W3:Y:S02]  /*0850*/  F2I.FTZ.U32.TRUNC.NTZ R3, R4 ;  /* 0x0000000400037305 */ /* 0x0004e4000021f000 */
[----:B------:R-:W-:Y:S01]  /*0860*/  @!P2 IMAD.MOV R10, RZ, RZ, -R10 ;  /* 0x000000ffff0aa224 */ /* 0x000fe200078e0a0a */
[----:B------:R-:W-:-:S05]  /*0870*/  @!P1 LOP3.LUT R10, RZ, R11, RZ, 0x33, !PT ;  /* 0x0000000bff0a9212 */ /* 0x000fca00078e33ff */
[----:B------:R-:W-:Y:S01]  /*0880*/  IMAD.MOV R2, RZ, RZ, -R10 ;  /* 0x000000ffff027224 */ /* 0x000fe200078e0a0a */
[----:B-1----:R-:W1:Y:S01]  /*0890*/  MUFU.RCP R5, R5 ;  /* 0x0000000500057308 */ /* 0x002e620000001000 */
[----:B--2---:R-:W-:Y:S02]  /*08a0*/  SHF.R.U32.HI R4, RZ, 0x5, R33 ;  /* 0x00000005ff047819 */ /* 0x004fe40000011621 */
[----:B------:R-:W-:Y:S02]  /*08b0*/  IMAD R2, R11, R2, R8 ;  /* 0x000000020b027224 */ /* 0x000fe400078e0208 */
[----:B------:R-:W-:Y:S01]  /*08c0*/  R2UR UR7, R4 ;  /* 0x00000000040772ca */ /* 0x000fe200000e0000 */
[----:B---3--:R-:W-:Y:S02]  /*08d0*/  IMAD.MOV R7, RZ, RZ, -R3 ;  /* 0x000000ffff077224 */ /* 0x008fe400078e0a03 */
[----:B------:R-:W-:Y:S02]  /*08e0*/  IMAD.IADD R2, R6, 0x1, R2 ;  /* 0x0000000106027824 */ /* 0x000fe400078e0202 */
[----:B------:R-:W-:-:S02]  /*08f0*/  IMAD.MOV.U32 R6, RZ, RZ, R7 ;  /* 0x000000ffff067224 */ /* 0x000fc400078e0007 */
[----:B------:R-:W-:Y:S02]  /*0900*/  IMAD R12, R2, 0x80, R9 ;  /* 0x00000080020c7824 */ /* 0x000fe400078e0209 */
[----:B------:R-:W-:Y:S02]  /*0910*/  IMAD R7, R6, R13, RZ ;  /* 0x0000000d06077224 */ /* 0x000fe400078e02ff */
[----:B------:R-:W-:Y:S01]  /*0920*/  IMAD.MOV.U32 R2, RZ, RZ, RZ ;  /* 0x000000ffff027224 */ /* 0x000fe200078e00ff */
[----:B------:R-:W-:Y:S01]  /*0930*/  IABS R32, R12 ;  /* 0x0000000c00207213 */ /* 0x000fe20000000000 */
[----:B-1----:R-:W-:Y:S01]  /*0940*/  VIADD R5, R5, 0xffffffe ;  /* 0x0ffffffe05057836 */ /* 0x002fe20000000000 */
[----:B------:R-:W-:Y:S01]  /*0950*/  ISETP.GE.AND P2, PT, R12, RZ, PT ;  /* 0x000000ff0c00720c */ /* 0x000fe20003f46270 */
[----:B------:R-:W-:Y:S01]  /*0960*/  IMAD.HI.U32 R2, R3, R7, R2 ;  /* 0x0000000703027227 */ /* 0x000fe200078e0002 */
[----:B------:R-:W-:Y:S01]  /*0970*/  SHF.R.U32.HI R3, RZ, 0x5, R33 ;  /* 0x00000005ff037819 */ /* 0x000fe20000011621 */
[----:B------:R1:W-:Y:S01]  /*0980*/  STL [R1], R12 ;  /* 0x0000000c01007387 */ /* 0x0003e20000100800 */
[----:B------:R-:W-:Y:S01]  /*0990*/  USHF.L.U32 UR4, UR7, 0x15, URZ ;  /* 0x0000001507047899 */ /* 0x000fe200080006ff */
[----:B------:R-:W2:Y:S01]  /*09a0*/  F2I.FTZ.U32.TRUNC.NTZ R5, R5 ;  /* 0x0000000500057305 */ /* 0x000ea2000021f000 */
[----:B------:R-:W-:Y:S01]  /*09b0*/  SGXT.U32 R3, R3, 0x2 ;  /* 0x000000020303781a */ /* 0x000fe20000000000 */
[----:B------:R-:W-:Y:S01]  /*09c0*/  IMAD.HI.U32 R2, R2, R32, RZ ;  /* 0x0000002002027227 */ /* 0x000fe200078e00ff */
[----:B------:R-:W-:-:S03]  /*09d0*/  ULOP3.LUT UR4, UR4, 0x600000, URZ, 0xc0, !UPT ;  /* 0x0060000004047892 */ /* 0x000fc6000f8ec0ff */
[----:B------:R-:W-:Y:S02]  /*09e0*/  IMAD.MOV R2, RZ, RZ, -R2 ;  /* 0x000000ffff027224 */ /* 0x000fe400078e0a02 */
[----:B------:R-:W-:Y:S02]  /*09f0*/  IMAD.MOV.U32 R4, RZ, RZ, RZ ;  /* 0x000000ffff047224 */ /* 0x000fe400078e00ff */
[C---:B------:R-:W-:Y:S02]  /*0a00*/  IMAD R32, R13.reuse, R2, R32 ;  /* 0x000000020d207224 */ /* 0x040fe400078e0220 */
[----:B------:R-:W-:Y:S02]  /*0a10*/  IMAD.SHL.U32 R2, R10, 0x100, RZ ;  /* 0x000001000a027824 */ /* 0x000fe400078e00ff */
[----:B------:R-:W3:Y:S01]  /*0a20*/  LDC.64 R10, c[0x0][0x3a0] ;  /* 0x0000e800ff0a7b82 */ /* 0x000ee20000000a00 */
[----:B------:R-:W-:Y:S01]  /*0a30*/  ISETP.GT.U32.AND P0, PT, R13, R32, PT ;  /* 0x000000200d00720c */ /* 0x000fe20003f04070 */
[----:B--2---:R-:W-:Y:S01]  /*0a40*/  IMAD.MOV R21, RZ, RZ, -R5 ;  /* 0x000000ffff157224 */ /* 0x004fe200078e0a05 */
[----:B------:R-:W-:-:S03]  /*0a50*/  LOP3.LUT R22, R2, R3, RZ, 0xfc, !PT ;  /* 0x0000000302167212 */ /* 0x000fc600078efcff */
[----:B------:R-:W-:Y:S01]  /*0a60*/  IMAD R21, R21, R0, RZ ;  /* 0x0000000015157224 */ /* 0x000fe200078e02ff */
[C---:B------:R-:W-:Y:S02]  /*0a70*/  LOP3.LUT R6, R22.reuse, 0x8, RZ, 0xfc, !PT ;  /* 0x0000000816067812 */ /* 0x040fe400078efcff */
[----:B------:R-:W-:Y:S01]  /*0a80*/  LOP3.LUT R3, R22, 0x4, RZ, 0xfc, !PT ;  /* 0x0000000416037812 */ /* 0x000fe200078efcff */
[----:B------:R-:W-:Y:S01]  /*0a90*/  IMAD.HI.U32 R21, R5, R21, R4 ;  /* 0x0000001505157227 */ /* 0x000fe200078e0004 */
[----:B------:R-:W-:Y:S02]  /*0aa0*/  IABS R63, R6 ;  /* 0x00000006003f7213 */ /* 0x000fe40000000000 */
[----:B------:R-:W-:Y:S01]  /*0ab0*/  IABS R62, R3 ;  /* 0x00000003003e7213 */ /* 0x000fe20000000000 */
[----:B------:R-:W-:Y:S01]  /*0ac0*/  @!P0 IMAD.IADD R32, R32, 0x1, -R13 ;  /* 0x0000000120208824 */ /* 0x000fe200078e0a0d */
[----:B------:R-:W-:Y:S01]  /*0ad0*/  ISETP.GE.AND P4, PT, R3, RZ, PT ;  /* 0x000000ff0300720c */ /* 0x000fe20003f86270 */
[----:B------:R-:W-:Y:S01]  /*0ae0*/  IMAD.HI.U32 R4, R21, R63, RZ ;  /* 0x0000003f15047227 */ /* 0x000fe200078e00ff */
[----:B------:R-:W-:-:S02]  /*0af0*/  LOP3.LUT R26, R22, 0xc, RZ, 0xfc, !PT ;  /* 0x0000000c161a7812 */ /* 0x000fc400078efcff */
[----:B------:R-:W-:Y:S01]  /*0b00*/  ISETP.GT.U32.AND P1, PT, R13, R32, PT ;  /* 0x000000200d00720c */ /* 0x000fe20003f24070 */
[C---:B------:R-:W-:Y:S01]  /*0b10*/  IMAD.HI.U32 R3, R21.reuse, R62, RZ ;  /* 0x0000003e15037227 */ /* 0x040fe200078e00ff */
[----:B------:R-:W-:Y:S02]  /*0b20*/  ISETP.NE.AND P0, PT, R24, RZ, PT ;  /* 0x000000ff1800720c */ /* 0x000fe40003f05270 */
[----:B------:R-:W-:Y:S01]  /*0b30*/  IABS R64, R26 ;  /* 0x0000001a00407213 */ /* 0x000fe20000000000 */
[----:B------:R-:W-:Y:S01]  /*0b40*/  IMAD.MOV R4, RZ, RZ, -R4 ;  /* 0x000000ffff047224 */ /* 0x000fe200078e0a04 */
[----:B------:R-:W-:Y:S01]  /*0b50*/  ISETP.GE.AND P3, PT, R6, RZ, PT ;  /* 0x000000ff0600720c */ /* 0x000fe20003f66270 */
[----:B------:R-:W-:Y:S01]  /*0b60*/  IMAD.MOV R3, RZ, RZ, -R3 ;  /* 0x000000ffff037224 */ /* 0x000fe200078e0a03 */
[----:B------:R-:W-:Y:S01]  /*0b70*/  LOP3.LUT R27, R22, 0x14, RZ, 0xfc, !PT ;  /* 0x00000014161b7812 */ /* 0x000fe200078efcff */
[----:B------:R-:W-:Y:S01]  /*0b80*/  IMAD R63, R0, R4, R63 ;  /* 0x00000004003f7224 */ /* 0x000fe200078e023f */
[----:B------:R-:W-:Y:S01]  /*0b90*/  LOP3.LUT R28, R22, 0x20, RZ, 0xfc, !PT ;  /* 0x00000020161c7812 */ /* 0x000fe200078efcff */
[----:B---3--:R-:W-:Y:S01]  /*0ba0*/  VIADD R4, R10, 0xffffffec ;  /* 0xffffffec0a047836 */ /* 0x008fe20000000000 */
[----:B------:R-:W-:Y:S01]  /*0bb0*/  IABS R66, R27 ;  /* 0x0000001b00427213 */ /* 0x000fe20000000000 */
[----:B------:R-:W-:Y:S01]  /*0bc0*/  IMAD R62, R0, R3, R62 ;  /* 0x00000003003e7224 */ /* 0x000fe200078e023e */
[----:B------:R-:W-:Y:S01]  /*0bd0*/  LOP3.LUT R29, R22, 0x24, RZ, 0xfc, !PT ;  /* 0x00000024161d7812 */ /* 0x000fe200078efcff */
[----:B------:R-:W-:Y:S01]  /*0be0*/  IMAD.HI.U32 R5, R21, R64, RZ ;  /* 0x0000004015057227 */ /* 0x000fe200078e00ff */
[----:B------:R-:W-:-:S02]  /*0bf0*/  ISETP.GE.U32.AND P6, PT, R4, 0x7fffffcd, PT ;  /* 0x7fffffcd0400780c */ /* 0x000fc40003fc6070 */
[----:B------:R-:W-:Y:S01]  /*0c00*/  IABS R68, R28 ;  /* 0x0000001c00447213 */ /* 0x000fe20000000000 */
[----:B------:R-:W-:Y:S01]  /*0c10*/  VIADD R3, R10, 0xffffffed ;  /* 0xffffffed0a037836 */ /* 0x000fe20000000000 */
[----:B------:R-:W-:Y:S01]  /*0c20*/  SEL R20, RZ, 0x1, P6 ;  /* 0x00000001ff147807 */ /* 0x000fe20003000000 */
[----:B------:R-:W-:Y:S01]  /*0c30*/  @!P1 IMAD.IADD R32, R32, 0x1, -R13 ;  /* 0x0000000120209824 */ /* 0x000fe200078e0a0d */
[----:B------:R-:W-:Y:S01]  /*0c40*/  IABS R69, R29 ;  /* 0x0000001d00457213 */ /* 0x000fe20000000000 */
[----:B------:R-:W-:Y:S01]  /*0c50*/  VIADD R4, R10, 0xffffffe8 ;  /* 0xffffffe80a047836 */ /* 0x000fe20000000000 */
[----:B------:R-:W-:Y:S01]  /*0c60*/  ISETP.GE.U32.AND P1, PT, R3, 0x7fffffce, PT ;  /* 0x7fffffce0300780c */ /* 0x000fe20003f26070 */
[----:B------:R-:W-:Y:S01]  /*0c70*/  IMAD.MOV R5, RZ, RZ, -R5 ;  /* 0x000000ffff057224 */ /* 0x000fe200078e0a05 */
[----:B------:R-:W-:Y:S01]  /*0c80*/  LOP3.LUT R30, R22, 0x38, RZ, 0xfc, !PT ;  /* 0x00000038161e7812 */ /* 0x000fe200078efcff */
[----:B------:R-:W-:Y:S01]  /*0c90*/  @!P2 IMAD.MOV R32, RZ, RZ, -R32 ;  /* 0x000000ffff20a224 */ /* 0x000fe200078e0a20 */
[----:B------:R-:W-:Y:S01]  /*0ca0*/  @!P0 LOP3.LUT R32, RZ, R24, RZ, 0x33, !PT ;  /* 0x00000018ff208212 */ /* 0x000fe200078e33ff */
[----:B------:R-:W-:Y:S01]  /*0cb0*/  VIADD R3, R10, 0xffffffe9 ;  /* 0xffffffe90a037836 */ /* 0x000fe20000000000 */
[----:B------:R-:W-:Y:S01]  /*0cc0*/  ISETP.GE.U32.AND P0, PT, R4, 0x7fffffc9, PT ;  /* 0x7fffffc90400780c */ /* 0x000fe20003f06070 */
[----:B------:R-:W-:Y:S01]  /*0cd0*/  VIADD R6, R10, 0xffffffee ;  /* 0xffffffee0a067836 */ /* 0x000fe20000000000 */
[----:B------:R-:W-:Y:S01]  /*0ce0*/  SEL R19, RZ, 0x1fffe, P1 ;  /* 0x0001fffeff137807 */ /* 0x000fe20000800000 */
[----:B------:R-:W-:Y:S01]  /*0cf0*/  IMAD R64, R0, R5, R64 ;  /* 0x0000000500407224 */ /* 0x000fe200078e0240 */
[----:B------:R-:W-:Y:S01]  /*0d00*/  ISETP.GE.U32.AND P6, PT, R3, 0x7fffffca, PT ;  /* 0x7fffffca0300780c */ /* 0x000fe20003fc6070 */
[----:B------:R-:W-:Y:S01]  /*0d10*/  VIADD R4, R10, 0xffffffea ;  /* 0xffffffea0a047836 */ /* 0x000fe20000000000 */
[----:B------:R-:W-:Y:S01]  /*0d20*/  ISETP.GE.U32.AND P5, PT, R6, 0x7fffffcf, PT ;  /* 0x7fffffcf0600780c */ /* 0x000fe20003fa6070 */
[C---:B------:R-:W-:Y:S01]  /*0d30*/  VIADD R5, R10.reuse, 0xffffffef ;  /* 0xffffffef0a057836 */ /* 0x040fe20000000000 */
[----:B------:R-:W-:Y:S01]  /*0d40*/  SEL R17, RZ, 0x1, P0 ;  /* 0x00000001ff117807 */ /* 0x000fe20000000000 */
[----:B------:R-:W-:Y:S01]  /*0d50*/  VIADD R3, R10, 0xffffffeb ;  /* 0xffffffeb0a037836 */ /* 0x000fe20000000000 */
[----:B------:R-:W-:Y:S01]  /*0d60*/  ISETP.GE.U32.AND P1, PT, R4, 0x7fffffcb, PT ;  /* 0x7fffffcb0400780c */ /* 0x000fe20003f26070 */
[C---:B------:R-:W-:Y:S01]  /*0d70*/  VIADD R4, R10.reuse, 0xffffffe4 ;  /* 0xffffffe40a047836 */ /* 0x040fe20000000000 */
[----:B------:R-:W-:Y:S01]  /*0d80*/  ISETP.GE.U32.AND P2, PT, R5, 0x7fffffd0, PT ;  /* 0x7fffffd00500780c */ /* 0x000fe20003f46070 */
[----:B------:R-:W-:Y:S01]  /*0d90*/  VIADD R5, R10, 0xffffffe6 ;  /* 0xffffffe60a057836 */ /* 0x000fe20000000000 */
[----:B------:R-:W-:Y:S01]  /*0da0*/  SEL R13, RZ, 0x4, P5 ;  /* 0x00000004ff0d7807 */ /* 0x000fe20002800000 */
[----:B------:R-:W-:Y:S01]  /*0db0*/  IMAD R32, R32, R11, RZ ;  /* 0x0000000b20207224 */ /* 0x000fe200078e02ff */
[----:B------:R-:W-:Y:S01]  /*0dc0*/  ISETP.GE.U32.AND P5, PT, R3, 0x7fffffcc, PT ;  /* 0x7fffffcc0300780c */ /* 0x000fe20003fa6070 */
[C---:B------:R-:W-:Y:S01]  /*0dd0*/  VIADD R3, R10.reuse, 0xffffffe5 ;  /* 0xffffffe50a037836 */ /* 0x040fe20000000000 */
[----:B-1----:R-:W-:Y:S01]  /*0de0*/  SEL R12, RZ, 0x7fff8, P2 ;  /* 0x0007fff8ff0c7807 */ /* 0x002fe20001000000 */
[----:B------:R-:W-:Y:S01]  /*0df0*/  VIADD R11, R10, 0xfffffffe ;  /* 0xfffffffe0a0b7836 */ /* 0x000fe20000000000 */
[----:B------:R-:W-:Y:S01]  /*0e00*/  ISETP.GE.U32.AND P2, PT, R4, 0x7fffffc5, PT ;  /* 0x7fffffc50400780c */ /* 0x000fe20003f46070 */
[C---:B------:R-:W-:Y:S01]  /*0e10*/  VIADD R4, R10.reuse, 0xffffffe7 ;  /* 0xffffffe70a047836 */ /* 0x040fe20000000000 */
[----:B------:R-:W-:Y:S01]  /*0e20*/  ISETP.GE.U32.AND P0, PT, R3, 0x7fffffc6, PT ;  /* 0x7fffffc60300780c */ /* 0x000fe20003f06070 */
[----:B------:R-:W-:Y:S01]  /*0e30*/  VIADD R3, R10, 0xffffffe1 ;  /* 0xffffffe10a037836 */ /* 0x000fe20000000000 */
[----:B------:R-:W-:Y:S01]  /*0e40*/  SEL R7, RZ, 0x4, P1 ;  /* 0x00000004ff077807 */ /* 0x000fe20000800000 */
[----:B------:R-:W-:Y:S01]  /*0e50*/  IMAD.IADD R19, R20, 0x1, R19 ;  /* 0x0000000114137824 */ /* 0x000fe200078e0213 */
[----:B------:R-:W-:Y:S01]  /*0e60*/  ISETP.GE.U32.AND P1, PT, R4, 0x7fffffc8, PT ;  /* 0x7fffffc80400780c */ /* 0x000fe20003f26070 */
[----:B------:R-:W-:Y:S01]  /*0e70*/  VIADD R4, R10, 0xffffffe2 ;  /* 0xffffffe20a047836 */ /* 0x000fe20000000000 */
[----:B------:R-:W-:-:S02]  /*0e80*/  SEL R8, RZ, 0x7fff8, P5 ;  /* 0x0007fff8ff087807 */ /* 0x000fc40002800000 */
[----:B------:R-:W-:Y:S01]  /*0e90*/  ISETP.GE.U32.AND P5, PT, R3, 0x7fffffc2, PT ;  /* 0x7fffffc20300780c */ /* 0x000fe20003fa6070 */
[----:B------:R-:W-:Y:S01]  /*0ea0*/  VIADD R3, R10, 0xffffffe3 ;  /* 0xffffffe30a037836 */ /* 0x000fe20000000000 */
[----:B------:R-:W-:Y:S02]  /*0eb0*/  SEL R6, RZ, 0x7fff8, P1 ;  /* 0x0007fff8ff067807 */ /* 0x000fe40000800000 */
[----:B------:R-:W-:Y:S02]  /*0ec0*/  ISETP.GT.U32.AND P1, PT, R0, R63, PT ;  /* 0x0000003f0000720c */ /* 0x000fe40003f24070 */
[----:B------:R-:W-:Y:S02]  /*0ed0*/  LOP3.LUT R24, R22, 0x10, RZ, 0xfc, !PT ;  /* 0x0000001016187812 */ /* 0x000fe400078efcff */
[----:B------:R-:W-:Y:S02]  /*0ee0*/  SEL R15, RZ, 0x1fffe, P0 ;  /* 0x0001fffeff0f7807 */ /* 0x000fe40000000000 */
[----:B------:R-:W-:-:S02]  /*0ef0*/  SEL R14, RZ, 0x1fffe, P5 ;  /* 0x0001fffeff0e7807 */ /* 0x000fc40002800000 */
[C---:B------:R-:W-:Y:S02]  /*0f00*/  ISETP.GT.U32.AND P0, PT, R0.reuse, R62, PT ;  /* 0x0000003e0000720c */ /* 0x040fe40003f04070 */
[----:B------:R-:W-:Y:S02]  /*0f10*/  ISETP.GT.U32.AND P5, PT, R0, R64, PT ;  /* 0x000000400000720c */ /* 0x000fe40003fa4070 */
[----:B------:R-:W-:Y:S01]  /*0f20*/  IABS R65, R24 ;  /* 0x0000001800417213 */ /* 0x000fe20000000000 */
[----:B------:R-:W-:Y:S01]  /*0f30*/  @!P1 IMAD.IADD R63, R63, 0x1, -R0 ;  /* 0x000000013f3f9824 */ /* 0x000fe200078e0a00 */
[----:B------:R-:W-:Y:S02]  /*0f40*/  SEL R18, RZ, 0x1fffe, P6 ;  /* 0x0001fffeff127807 */ /* 0x000fe40003000000 */
[----:B------:R-:W-:Y:S01]  /*0f50*/  ISETP.GE.U32.AND P6, PT, R5, 0x7fffffc7, PT ;  /* 0x7fffffc70500780c */ /* 0x000fe20003fc6070 */
[----:B------:R-:W-:Y:S01]  /*0f60*/  IMAD.HI.U32 R23, R21, R65, RZ ;  /* 0x0000004115177227 */ /* 0x000fe200078e00ff */
[----:B------:R-:W-:-:S02]  /*0f70*/  SEL R16, RZ, 0x1, P2 ;  /* 0x00000001ff107807 */ /* 0x000fc40001000000 */
[----:B------:R-:W-:Y:S01]  /*0f80*/  SEL R5, RZ, 0x4, P6 ;  /* 0x00000004ff057807 */ /* 0x000fe20003000000 */
[----:B------:R-:W-:Y:S01]  /*0f90*/  IMAD.MOV R23, RZ, RZ, -R23 ;  /* 0x000000ffff177224 */ /* 0x000fe200078e0a17 */
[----:B------:R-:W-:Y:S01]  /*0fa0*/  ISETP.GE.U32.AND P6, PT, R3, 0x7fffffc4, PT ;  /* 0x7fffffc40300780c */ /* 0x000fe20003fc6070 */
[--C-:B------:R-:W-:Y:S01]  /*0fb0*/  @!P0 IMAD.IADD R62, R62, 0x1, -R0.reuse ;  /* 0x000000013e3e8824 */ /* 0x100fe200078e0a00 */
[----:B------:R-:W-:Y:S01]  /*0fc0*/  ISETP.GE.U32.AND P2, PT, R4, 0x7fffffc3, PT ;  /* 0x7fffffc30400780c */ /* 0x000fe20003f46070 */
[----:B------:R-:W-:Y:S01]  /*0fd0*/  @!P5 IMAD.IADD R64, R64, 0x1, -R0 ;  /* 0x000000014040d824 */ /* 0x000fe200078e0a00 */
[C---:B------:R-:W-:Y:S01]  /*0fe0*/  ISETP.GT.U32.AND P5, PT, R0.reuse, R63, PT ;  /* 0x0000003f0000720c */ /* 0x040fe20003fa4070 */
[C---:B------:R-:W-:Y:S01]  /*0ff0*/  IMAD R65, R0.reuse, R23, R65 ;  /* 0x0000001700417224 */ /* 0x040fe200078e0241 */
[----:B------:R-:W-:Y:S01]  /*1000*/  SEL R4, RZ, 0x7fff8, P6 ;  /* 0x0007fff8ff047807 */ /* 0x000fe20003000000 */
[----:B------:R-:W-:Y:S01]  /*1010*/  IMAD.HI.U32 R23, R21, R66, RZ ;  /* 0x0000004215177227 */ /* 0x000fe200078e00ff */
[----:B------:R-:W-:-:S02]  /*1020*/  ISETP.GT.U32.AND P6, PT, R0, R62, PT ;  /* 0x0000003e0000720c */ /* 0x000fc40003fc4070 */
[----:B------:R-:W-:Y:S01]  /*1030*/  ISETP.GT.U32.AND P1, PT, R0, R64, PT ;  /* 0x000000400000720c */ /* 0x000fe20003f24070 */
[----:B------:R-:W-:Y:S01]  /*1040*/  IMAD.MOV R23, RZ, RZ, -R23 ;  /* 0x000000ffff177224 */ /* 0x000fe200078e0a17 */
[----:B------:R-:W-:Y:S01]  /*1050*/  SEL R3, RZ, 0x4, P2 ;  /* 0x00000004ff037807 */ /* 0x000fe20001000000 */
[----:B------:R-:W-:Y:S01]  /*1060*/  IMAD.IADD R17, R17, 0x1, R18 ;  /* 0x0000000111117824 */ /* 0x000fe200078e0212 */
[----:B------:R-:W-:Y:S01]  /*1070*/  ISETP.GE.AND P2, PT, R26, RZ, PT ;  /* 0x000000ff1a00720c */ /* 0x000fe20003f46270 */
[----:B------:R-:W-:Y:S01]  /*1080*/  IMAD R66, R0, R23, R66 ;  /* 0x0000001700427224 */ /* 0x000fe200078e0242 */
[----:B------:R-:W-:Y:S01]  /*1090*/  LOP3.LUT R26, R22, 0x18, RZ, 0xfc, !PT ;  /* 0x00000018161a7812 */ /* 0x000fe200078efcff */
[----:B------:R-:W-:Y:S01]  /*10a0*/  @!P5 IMAD.IADD R63, R63, 0x1, -R0 ;  /* 0x000000013f3fd824 */ /* 0x000fe200078e0a00 */
[----:B------:R-:W-:Y:S01]  /*10b0*/  ISETP.GE.AND P0, PT, R24, RZ, PT ;  /* 0x000000ff1800720c */ /* 0x000fe20003f06270 */
[----:B------:R-:W-:Y:S01]  /*10c0*/  IMAD.HI.U32 R24, R21, R68, RZ ;  /* 0x0000004415187227 */ /* 0x000fe200078e00ff */
[----:B------:R-:W-:-:S02]  /*10d0*/  ISETP.GT.U32.AND P5, PT, R0, R66, PT ;  /* 0x000000420000720c */ /* 0x000fc40003fa4070 */
[----:B------:R-:W-:Y:S01]  /*10e0*/  IABS R67, R26 ;  /* 0x0000001a00437213 */ /* 0x000fe20000000000 */
[--C-:B------:R-:W-:Y:S01]  /*10f0*/  @!P6 IMAD.IADD R62, R62, 0x1, -R0.reuse ;  /* 0x000000013e3ee824 */ /* 0x100fe200078e0a00 */
[----:B------:R-:W-:Y:S01]  /*1100*/  ISETP.GT.U32.AND P6, PT, R0, R65, PT ;  /* 0x000000410000720c */ /* 0x000fe20003fc4070 */
[----:B------:R-:W-:Y:S01]  /*1110*/  @!P1 IMAD.IADD R64, R64, 0x1, -R0 ;  /* 0x0000000140409824 */ /* 0x000fe200078e0a00 */
[----:B------:R-:W-:Y:S01]  /*1120*/  ISETP.GE.AND P1, PT, R27, RZ, PT ;  /* 0x000000ff1b00720c */ /* 0x000fe20003f26270 */
[----:B------:R-:W-:Y:S01]  /*1130*/  IMAD.HI.U32 R23, R21, R67, RZ ;  /* 0x0000004315177227 */ /* 0x000fe200078e00ff */
[----:B------:R-:W-:Y:S02]  /*1140*/  IABS R80, R30 ;  /* 0x0000001e00507213 */ /* 0x000fe40000000000 */
[C---:B------:R-:W-:Y:S01]  /*1150*/  LOP3.LUT R31, R22.reuse, 0x98, RZ, 0xfc, !PT ;  /* 0x00000098161f7812 */ /* 0x040fe200078efcff */
[----:B------:R-:W-:Y:S01]  /*1160*/  IMAD.MOV R27, RZ, RZ, -R24 ;  /* 0x000000ffff1b7224 */ /* 0x000fe200078e0a18 */
[----:B------:R-:W-:Y:S01]  /*1170*/  LOP3.LUT R24, R22, 0x28, RZ, 0xfc, !PT ;  /* 0x0000002816187812 */ /* 0x000fe200078efcff */
[--C-:B------:R-:W-:Y:S01]  /*1180*/  @!P5 IMAD.IADD R66, R66, 0x1, -R0.reuse ;  /* 0x000000014242d824 */ /* 0x100fe200078e0a00 */
[----:B------:R-:W-:Y:S01]  /*1190*/  IABS R101, R31 ;  /* 0x0000001f00657213 */ /* 0x000fe20000000000 */
[----:B------:R-:W-:Y:S01]  /*11a0*/  IMAD.MOV R23, RZ, RZ, -R23 ;  /* 0x000000ffff177224 */ /* 0x000fe200078e0a17 */
[----:B------:R-:W-:Y:S01]  /*11b0*/  IABS R72, R24 ;  /* 0x0000001800487213 */ /* 0x000fe20000000000 */
[----:B------:R-:W-:Y:S01]  /*11c0*/  @!P6 IMAD.IADD R65, R65, 0x1, -R0 ;  /* 0x000000014141e824 */ /* 0x000fe200078e0a00 */
[----:B------:R-:W-:Y:S01]  /*11d0*/  ISETP.GE.AND P6, PT, R26, RZ, PT ;  /* 0x000000ff1a00720c */ /* 0x000fe20003fc6270 */
[----:B------:R-:W-:Y:S01]  /*11e0*/  IMAD.HI.U32 R26, R21, R69, RZ ;  /* 0x00000045151a7227 */ /* 0x000fe200078e00ff */
[----:B------:R-:W-:-:S02]  /*11f0*/  ISETP.GT.U32.AND P5, PT, R0, R66, PT ;  /* 0x000000420000720c */ /* 0x000fc40003fa4070 */
[C---:B------:R-:W-:Y:S01]  /*1200*/  LOP3.LUT R34, R22.reuse, 0xa0, RZ, 0xfc, !PT ;  /* 0x000000a016227812 */ /* 0x040fe200078efcff */
[----:B------:R-:W-:Y:S01]  /*1210*/  IMAD.MOV R26, RZ, RZ, -R26 ;  /* 0x000000ffff1a7224 */ /* 0x000fe200078e0a1a */
[----:B------:R-:W-:Y:S01]  /*1220*/  LOP3.LUT R35, R22, 0xf4, RZ, 0xfc, !PT ;  /* 0x000000f416237812 */ /* 0x000fe200078efcff */
[C---:B------:R-:W-:Y:S01]  /*1230*/  IMAD R68, R0.reuse, R27, R68 ;  /* 0x0000001b00447224 */ /* 0x040fe200078e0244 */
[----:B------:R-:W-:Y:S01]  /*1240*/  IABS R102, R34 ;  /* 0x0000002200667213 */ /* 0x000fe20000000000 */
[C---:B------:R-:W-:Y:S01]  /*1250*/  IMAD R67, R0.reuse, R23, R67 ;  /* 0x0000001700437224 */ /* 0x040fe200078e0243 */
[----:B------:R-:W-:Y:S01]  /*1260*/  IABS R55, R35 ;  /* 0x0000002300377213 */ /* 0x000fe20000000000 */
[----:B------:R-:W-:Y:S01]  /*1270*/  IMAD R69, R0, R26, R69 ;  /* 0x0000001a00457224 */ /* 0x000fe200078e0245 */
[----:B------:R-:W-:Y:S01]  /*1280*/  LOP3.LUT R26, R22, 0x2c, RZ, 0xfc, !PT ;  /* 0x0000002c161a7812 */ /* 0x000fe200078efcff */
[----:B------:R-:W-:Y:S01]  /*1290*/  @!P2 IMAD.MOV R64, RZ, RZ, -R64 ;  /* 0x000000ffff40a224 */ /* 0x000fe200078e0a40 */
[C---:B------:R-:W-:Y:S01]  /*12a0*/  ISETP.GT.U32.AND P2, PT, R0.reuse, R68, PT ;  /* 0x000000440000720c */ /* 0x040fe20003f44070 */
[----:B------:R-:W-:Y:S01]  /*12b0*/  @!P4 IMAD.MOV R62, RZ, RZ, -R62 ;  /* 0x000000ffff3ec224 */ /* 0x000fe200078e0a3e */
[C---:B------:R-:W-:Y:S01]  /*12c0*/  ISETP.GT.U32.AND P4, PT, R0.reuse, R65, PT ;  /* 0x000000410000720c */ /* 0x040fe20003f84070 */
[----:B------:R-:W-:Y:S01]  /*12d0*/  @!P3 IMAD.MOV R63, RZ, RZ, -R63 ;  /* 0x000000ffff3fb224 */ /* 0x000fe200078e0a3f */
[----:B------:R-:W-:Y:S01]  /*12e0*/  ISETP.GT.U32.AND P3, PT, R0, R67, PT ;  /* 0x000000430000720c */ /* 0x000fe20003f64070 */
[----:B------:R-:W-:Y:S01]  /*12f0*/  @!P5 IMAD.IADD R66, R66, 0x1, -R0 ;  /* 0x000000014242d824 */ /* 0x000fe200078e0a00 */
[----:B------:R-:W-:Y:S01]  /*1300*/  ISETP.GT.U32.AND P5, PT, R0, R69, PT ;  /* 0x000000450000720c */ /* 0x000fe20003fa4070 */
[----:B------:R-:W-:Y:S01]  /*1310*/  IMAD.HI.U32 R23, R21, R72, RZ ;  /* 0x0000004815177227 */ /* 0x000fe200078e00ff */
[----:B------:R-:W-:-:S02]  /*1320*/  IABS R73, R26 ;  /* 0x0000001a00497213 */ /* 0x000fc40000000000 */
[----:B------:R-:W-:Y:S01]  /*1330*/  LOP3.LUT R17, R17, 0x3, RZ, 0xc0, !PT ;  /* 0x0000000311117812 */ /* 0x000fe200078ec0ff */
[----:B------:R-:W-:Y:S01]  /*1340*/  IMAD.MOV R27, RZ, RZ, -R23 ;  /* 0x000000ffff1b7224 */ /* 0x000fe200078e0a17 */
[----:B------:R-:W-:Y:S01]  /*1350*/  LOP3.LUT R19, R19, 0x3, RZ, 0xc0, !PT ;  /* 0x0000000313137812 */ /* 0x000fe200078ec0ff */
[--C-:B------:R-:W-:Y:S01]  /*1360*/  @!P2 IMAD.IADD R68, R68, 0x1, -R0.reuse ;  /* 0x000000014444a824 */ /* 0x100fe200078e0a00 */
[----:B------:R-:W-:Y:S01]  /*1370*/  IADD3 R8, PT, PT, R17, R8, R7 ;  /* 0x0000000811087210 */ /* 0x000fe20007ffe007 */
[--C-:B------:R-:W-:Y:S01]  /*1380*/  @!P4 IMAD.IADD R65, R65, 0x1, -R0.reuse ;  /* 0x000000014141c824 */ /* 0x100fe200078e0a00 */
[----:B------:R-:W-:Y:S01]  /*1390*/  ISETP.GE.AND P4, PT, R28, RZ, PT ;  /* 0x000000ff1c00720c */ /* 0x000fe20003f86270 */
[--C-:B------:R-:W-:Y:S01]  /*13a0*/  @!P3 IMAD.IADD R67, R67, 0x1, -R0.reuse ;  /* 0x000000014343b824 */ /* 0x100fe200078e0a00 */
[----:B------:R-:W-:Y:S01]  /*13b0*/  LOP3.LUT R28, R22, 0x30, RZ, 0xfc, !PT ;  /* 0x00000030161c7812 */ /* 0x000fe200078efcff */
[----:B------:R-:W-:Y:S01]  /*13c0*/  @!P5 IMAD.IADD R69, R69, 0x1, -R0 ;  /* 0x000000014545d824 */ /* 0x000fe200078e0a00 */
[C---:B------:R-:W-:Y:S01]  /*13d0*/  ISETP.GT.U32.AND P5, PT, R0.reuse, R68, PT ;  /* 0x000000440000720c */ /* 0x040fe20003fa4070 */
[----:B------:R-:W-:Y:S01]  /*13e0*/  IMAD.HI.U32 R23, R21, R73, RZ ;  /* 0x0000004915177227 */ /* 0x000fe200078e00ff */
[----:B------:R-:W-:-:S02]  /*13f0*/  ISETP.GT.U32.AND P2, PT, R0, R67, PT ;  /* 0x000000430000720c */ /* 0x000fc40003f44070 */
[----:B------:R-:W-:Y:S01]  /*1400*/  IABS R78, R28 ;  /* 0x0000001c004e7213 */ /* 0x000fe20000000000 */
[----:B------:R-:W-:Y:S01]  /*1410*/  IMAD.MOV R23, RZ, RZ, -R23 ;  /* 0x000000ffff177224 */ /* 0x000fe200078e0a17 */
[----:B------:R-:W-:Y:S01]  /*1420*/  ISETP.GE.AND P3, PT, R29, RZ, PT ;  /* 0x000000ff1d00720c */ /* 0x000fe20003f66270 */
[----:B------:R-:W-:Y:S01]  /*1430*/  IMAD R72, R0, R27, R72 ;  /* 0x0000001b00487224 */ /* 0x000fe200078e0248 */
[----:B------:R-:W-:Y:S01]  /*1440*/  LOP3.LUT R29, R22, 0x34, RZ, 0xfc, !PT ;  /* 0x00000034161d7812 */ /* 0x000fe200078efcff */
[----:B------:R-:W-:Y:S01]  /*1450*/  IMAD R73, R0, R23, R73 ;  /* 0x0000001700497224 */ /* 0x000fe200078e0249 */
[----:B------:R-:W-:Y:S01]  /*1460*/  IADD3 R13, PT, PT, R19, R12, R13 ;  /* 0x0000000c130d7210 */ /* 0x000fe20007ffe00d */
[----:B------:R-:W-:Y:S01]  /*1470*/  IMAD.HI.U32 R23, R21, R78, RZ ;  /* 0x0000004e15177227 */ /* 0x000fe200078e00ff */
[----:B------:R-:W-:-:S03]  /*1480*/  IABS R79, R29 ;  /* 0x0000001d004f7213 */ /* 0x000fc60000000000 */
[--C-:B------:R-:W-:Y:S01]  /*1490*/  @!P5 IMAD.IADD R68, R68, 0x1, -R0.reuse ;  /* 0x000000014444d824 */ /* 0x100fe200078e0a00 */
[C---:B------:R-:W-:Y:S01]  /*14a0*/  ISETP.GT.U32.AND P5, PT, R0.reuse, R73, PT ;  /* 0x000000490000720c */ /* 0x040fe20003fa4070 */
[----:B------:R-:W-:Y:S02]  /*14b0*/  IMAD.MOV R27, RZ, RZ, -R23 ;  /* 0x000000ffff1b7224 */ /* 0x000fe400078e0a17 */
[----:B------:R-:W-:Y:S01]  /*14c0*/  @!P0 IMAD.MOV R65, RZ, RZ, -R65 ;  /* 0x000000ffff418224 */ /* 0x000fe200078e0a41 */
[C---:B------:R-:W-:Y:S01]  /*14d0*/  ISETP.GT.U32.AND P0, PT, R0.reuse, R69, PT ;  /* 0x000000450000720c */ /* 0x040fe20003f04070 */
[----:B------:R-:W-:Y:S01]  /*14e0*/  @!P2 IMAD.IADD R67, R67, 0x1, -R0 ;  /* 0x000000014343a824 */ /* 0x000fe200078e0a00 */
[C---:B------:R-:W-:Y:S01]  /*14f0*/  ISETP.GT.U32.AND P2, PT, R0.reuse, R72, PT ;  /* 0x000000480000720c */ /* 0x040fe20003f44070 */
[----:B------:R-:W-:Y:S01]  /*1500*/  IMAD R78, R0, R27, R78 ;  /* 0x0000001b004e7224 */ /* 0x000fe200078e024e */
[----:B------:R-:W-:Y:S01]  /*1510*/  LOP3.LUT R27, R22, 0x4c, RZ, 0xfc, !PT ;  /* 0x0000004c161b7812 */ /* 0x000fe200078efcff */
[----:B------:R-:W-:-:S02]  /*1520*/  @!P6 IMAD.MOV R67, RZ, RZ, -R67 ;  /* 0x000000ffff43e224 */ /* 0x000fc400078e0a43 */
[----:B------:R-:W-:Y:S01]  /*1530*/  IMAD.HI.U32 R23, R21, R79, RZ ;  /* 0x0000004f15177227 */ /* 0x000fe200078e00ff */
[----:B------:R-:W-:Y:S02]  /*1540*/  ISETP.GT.U32.AND P6, PT, R0, R78, PT ;  /* 0x0000004e0000720c */ /* 0x000fe40003fc4070 */
[----:B------:R-:W-:Y:S01]  /*1550*/  IABS R84, R27 ;  /* 0x0000001b00547213 */ /* 0x000fe20000000000 */
[--C-:B------:R-:W-:Y:S02]  /*1560*/  @!P5 IMAD.IADD R73, R73, 0x1, -R0.reuse ;  /* 0x000000014949d824 */ /* 0x100fe400078e0a00 */
[--C-:B------:R-:W-:Y:S01]  /*1570*/  @!P0 IMAD.IADD R69, R69, 0x1, -R0.reuse ;  /* 0x0000000145458824 */ /* 0x100fe200078e0a00 */
[----:B------:R-:W-:Y:S01]  /*1580*/  ISETP.GE.AND P0, PT, R24, RZ, PT ;  /* 0x000000ff1800720c */ /* 0x000fe20003f06270 */
[----:B------:R-:W-:Y:S01]  /*1590*/  IMAD.MOV R24, RZ, RZ, -R23 ;  /* 0x000000ffff187224 */ /* 0x000fe200078e0a17 */
[----:B------:R-:W-:Y:S01]  /*15a0*/  ISETP.GT.U32.AND P5, PT, R0, R73, PT ;  /* 0x000000490000720c */ /* 0x000fe20003fa4070 */
[--C-:B------:R-:W-:Y:S01]  /*15b0*/  @!P2 IMAD.IADD R72, R72, 0x1, -R0.reuse ;  /* 0x000000014848a824 */ /* 0x100fe200078e0a00 */
[----:B------:R-:W-:Y:S01]  /*15c0*/  ISETP.GE.AND P2, PT, R26, RZ, PT ;  /* 0x000000ff1a00720c */ /* 0x000fe20003f46270 */
[----:B------:R-:W-:Y:S01]  /*15d0*/  IMAD R79, R0, R24, R79 ;  /* 0x00000018004f7224 */ /* 0x000fe200078e024f */
[----:B------:R-:W-:Y:S01]  /*15e0*/  LOP3.LUT R24, R22, 0x40, RZ, 0xfc, !PT ;  /* 0x0000004016187812 */ /* 0x000fe200078efcff */
[----:B------:R-:W-:Y:S01]  /*15f0*/  @!P6 IMAD.IADD R78, R78, 0x1, -R0 ;  /* 0x000000014e4ee824 */ /* 0x000fe200078e0a00 */
[----:B------:R-:W-:Y:S01]  /*1600*/  LOP3.LUT R26, R22, 0x48, RZ, 0xfc, !PT ;  /* 0x00000048161a7812 */ /* 0x000fe200078efcff */
[----:B------:R-:W-:Y:S01]  /*1610*/  IMAD.HI.U32 R23, R21, R80, RZ ;  /* 0x0000005015177227 */ /* 0x000fe200078e00ff */
[----:B------:R-:W-:-:S02]  /*1620*/  IABS R81, R24 ;  /* 0x0000001800517213 */ /* 0x000fc40000000000 */
[C---:B------:R-:W-:Y:S01]  /*1630*/  ISETP.GT.U32.AND P6, PT, R0.reuse, R78, PT ;  /* 0x0000004e0000720c */ /* 0x040fe20003fc4070 */
[----:B------:R-:W-:Y:S01]  /*1640*/  @!P1 IMAD.MOV R66, RZ, RZ, -R66 ;  /* 0x000000ffff429224 */ /* 0x000fe200078e0a42 */
[----:B------:R-:W-:Y:S01]  /*1650*/  ISETP.GT.U32.AND P1, PT, R0, R72, PT ;  /* 0x000000480000720c */ /* 0x000fe20003f24070 */
[----:B------:R-:W-:Y:S01]  /*1660*/  IMAD.MOV R23, RZ, RZ, -R23 ;  /* 0x000000ffff177224 */ /* 0x000fe200078e0a17 */
[----:B------:R-:W-:Y:S01]  /*1670*/  IABS R83, R26 ;  /* 0x0000001a00537213 */ /* 0x000fe20000000000 */
[----:B------:R-:W-:Y:S01]  /*1680*/  @!P4 IMAD.MOV R68, RZ, RZ, -R68 ;  /* 0x000000ffff44c224 */ /* 0x000fe200078e0a44 */
[----:B------:R-:W-:Y:S01]  /*1690*/  ISETP.GE.AND P4, PT, R28, RZ, PT ;  /* 0x000000ff1c00720c */ /* 0x000fe20003f86270 */
[----:B------:R-:W-:Y:S01]  /*16a0*/  IMAD R80, R0, R23, R80 ;  /* 0x0000001700507224 */ /* 0x000fe200078e0250 */
[----:B------:R-:W-:Y:S01]  /*16b0*/  LOP3.LUT R28, R22, 0x54, RZ, 0xfc, !PT ;  /* 0x00000054161c7812 */ /* 0x000fe200078efcff */
[----:B------:R-:W-:Y:S01]  /*16c0*/  @!P5 IMAD.IADD R73, R73, 0x1, -R0 ;  /* 0x000000014949d824 */ /* 0x000fe200078e0a00 */
[----:B------:R-:W-:Y:S01]  /*16d0*/  ISETP.GT.U32.AND P5, PT, R0, R79, PT ;  /* 0x0000004f0000720c */ /* 0x000fe20003fa4070 */
[----:B------:R-:W-:Y:S01]  /*16e0*/  IMAD.HI.U32 R23, R21, R81, RZ ;  /* 0x0000005115177227 */ /* 0x000fe200078e00ff */
[----:B------:R-:W-:-:S03]  /*16f0*/  IABS R86, R28 ;  /* 0x0000001c00567213 */ /* 0x000fc60000000000 */
[----:B------:R-:W-:Y:S01]  /*1700*/  @!P2 IMAD.MOV R73, RZ, RZ, -R73 ;  /* 0x000000ffff49a224 */ /* 0x000fe200078e0a49 */
[----:B------:R-:W-:Y:S01]  /*1710*/  ISETP.GT.U32.AND P2, PT, R0, R80, PT ;  /* 0x000000500000720c */ /* 0x000fe20003f44070 */
[----:B------:R-:W-:Y:S02]  /*1720*/  IMAD.MOV R23, RZ, RZ, -R23 ;  /* 0x000000ffff177224 */ /* 0x000fe400078e0a17 */
[--C-:B------:R-:W-:Y:S01]  /*1730*/  @!P1 IMAD.IADD R72, R72, 0x1, -R0.reuse ;  /* 0x0000000148489824 */ /* 0x100fe200078e0a00 */
[----:B------:R-:W-:Y:S01]  /*1740*/  ISETP.GE.AND P1, PT, R30, RZ, PT ;  /* 0x000000ff1e00720c */ /* 0x000fe20003f26270 */
[----:B------:R-:W-:Y:S01]  /*1750*/  @!P6 IMAD.IADD R78, R78, 0x1, -R0 ;  /* 0x000000014e4ee824 */ /* 0x000fe200078e0a00 */
[----:B------:R-:W-:Y:S01]  /*1760*/  LOP3.LUT R30, R22, 0x70, RZ, 0xfc, !PT ;  /* 0x00000070161e7812 */ /* 0x000fe200078efcff */
[----:B------:R-:W-:Y:S02]  /*1770*/  IMAD R81, R0, R23, R81 ;  /* 0x0000001700517224 */ /* 0x000fe400078e0251 */
[----:B------:R-:W-:Y:S01]  /*1780*/  @!P0 IMAD.MOV R72, RZ, RZ, -R72 ;  /* 0x000000ffff488224 */ /* 0x000fe200078e0a48 */
[----:B------:R-:W-:Y:S01]  /*1790*/  ISETP.GE.AND P0, PT, R24, RZ, PT ;  /* 0x000000ff1800720c */ /* 0x000fe20003f06270 */
[----:B------:R-:W-:Y:S01]  /*17a0*/  @!P4 IMAD.MOV R78, RZ, RZ, -R78 ;  /* 0x000000ffff4ec224 */ /* 0x000fe200078e0a4e */
[----:B------:R-:W-:Y:S01]  /*17b0*/  ISETP.GT.U32.AND P4, PT, R0, R81, PT ;  /* 0x000000510000720c */ /* 0x000fe20003f84070 */
[--C-:B------:R-:W-:Y:S01]  /*17c0*/  @!P2 IMAD.IADD R80, R80, 0x1, -R0.reuse ;  /* 0x000000015050a824 */ /* 0x100fe200078e0a00 */
[----:B------:R-:W-:Y:S01]  /*17d0*/  LOP3.LUT R24, R22, 0x44, RZ, 0xfc, !PT ;  /* 0x0000004416187812 */ /* 0x000fe200078efcff */
[----:B------:R-:W-:Y:S01]  /*17e0*/  @!P5 IMAD.IADD R79, R79, 0x1, -R0 ;  /* 0x000000014f4fd824 */ /* 0x000fe200078e0a00 */
[----:B------:R-:W-:Y:S01]  /*17f0*/  IABS R92, R30 ;  /* 0x0000001e005c7213 */ /* 0x000fe20000000000 */
[----:B------:R-:W-:Y:S01]  /*1800*/  @!P3 IMAD.MOV R69, RZ, RZ, -R69 ;  /* 0x000000ffff45b224 */ /* 0x000fe200078e0a45 */
[----:B------:R-:W-:Y:S01]  /*1810*/  IABS R82, R24 ;  /* 0x0000001800527213 */ /* 0x000fe20000000000 */
[----:B------:R-:W-:Y:S01]  /*1820*/  IMAD.IADD R15, R16, 0x1, R15 ;  /* 0x00000001100f7824 */ /* 0x000fe200078e020f */
[----:B------:R-:W-:-:S02]  /*1830*/  ISETP.GT.U32.AND P2, PT, R0, R80, PT ;  /* 0x000000500000720c */ /* 0x000fc40003f44070 */
[----:B------:R-:W-:Y:S01]  /*1840*/  ISETP.GT.U32.AND P5, PT, R0, R79, PT ;  /* 0x0000004f0000720c */ /* 0x000fe20003fa4070 */
[----:B------:R-:W-:Y:S01]  /*1850*/  IMAD.HI.U32 R23, R21, R82, RZ ;  /* 0x0000005215177227 */ /* 0x000fe200078e00ff */
[----:B------:R-:W-:Y:S02]  /*1860*/  ISETP.GE.AND P3, PT, R29, RZ, PT ;  /* 0x000000ff1d00720c */ /* 0x000fe40003f66270 */
[----:B------:R-:W-:Y:S01]  /*1870*/  ISETP.GE.AND P6, PT, R24, RZ, PT ;  /* 0x000000ff1800720c */ /* 0x000fe20003fc6270 */
[----:B------:R-:W-:Y:S01]  /*1880*/  @!P4 IMAD.IADD R81, R81, 0x1, -R0 ;  /* 0x000000015151c824 */ /* 0x000fe200078e0a00 */
[----:B------:R-:W-:Y:S01]  /*1890*/  LOP3.LUT R29, R22, 0x58, RZ, 0xfc, !PT ;  /* 0x00000058161d7812 */ /* 0x000fe200078efcff */
[----:B------:R-:W-:Y:S01]  /*18a0*/  IMAD.MOV R23, RZ, RZ, -R23 ;  /* 0x000000ffff177224 */ /* 0x000fe200078e0a17 */
[----:B------:R-:W-:Y:S01]  /*18b0*/  LOP3.LUT R15, R15, 0x3, RZ, 0xc0, !PT ;  /* 0x000000030f0f7812 */ /* 0x000fe200078ec0ff */
[----:B------:R-:W-:Y:S01]  /*18c0*/  IMAD.HI.U32 R24, R21, R83, RZ ;  /* 0x0000005315187227 */ /* 0x000fe200078e00ff */
[----:B------:R-:W-:-:S02]  /*18d0*/  ISETP.GT.U32.AND P4, PT, R0, R81, PT ;  /* 0x000000510000720c */ /* 0x000fc40003f84070 */
[----:B------:R-:W-:Y:S01]  /*18e0*/  IABS R87, R29 ;  /* 0x0000001d00577213 */ /* 0x000fe20000000000 */
[----:B------:R-:W-:Y:S01]  /*18f0*/  IMAD R82, R0, R23, R82 ;  /* 0x0000001700527224 */ /* 0x000fe200078e0252 */
[----:B------:R-:W-:Y:S01]  /*1900*/  IADD3 R5, PT, PT, R15, R6, R5 ;  /* 0x000000060f057210 */ /* 0x000fe20007ffe005 */
[----:B------:R-:W-:-:S04]  /*1910*/  IMAD.HI.U32 R23, R21, R84, RZ ;  /* 0x0000005415177227 */ /* 0x000fc800078e00ff */
[--C-:B------:R-:W-:Y:S01]  /*1920*/  @!P2 IMAD.IADD R80, R80, 0x1, -R0.reuse ;  /* 0x000000015050a824 */ /* 0x100fe200078e0a00 */
[C---:B------:R-:W-:Y:S01]  /*1930*/  ISETP.GT.U32.AND P2, PT, R0.reuse, R82, PT ;  /* 0x000000520000720c */ /* 0x040fe20003f44070 */
[----:B------:R-:W-:Y:S02]  /*1940*/  IMAD.MOV R23, RZ, RZ, -R23 ;  /* 0x000000ffff177224 */ /* 0x000fe400078e0a17 */
[----:B------:R-:W-:Y:S02]  /*1950*/  @!P4 IMAD.IADD R81, R81, 0x1, -R0 ;  /* 0x000000015151c824 */ /* 0x000fe400078e0a00 */
[C---:B------:R-:W-:Y:S02]  /*1960*/  IMAD R84, R0.reuse, R23, R84 ;  /* 0x0000001700547224 */ /* 0x040fe400078e0254 */
[----:B------:R-:W-:Y:S02]  /*1970*/  IMAD.MOV R24, RZ, RZ, -R24 ;  /* 0x000000ffff187224 */ /* 0x000fe400078e0a18 */
[--C-:B------:R-:W-:Y:S01]  /*1980*/  @!P5 IMAD.IADD R79, R79, 0x1, -R0.reuse ;  /* 0x000000014f4fd824 */ /* 0x100fe200078e0a00 */
[C---:B------:R-:W-:Y:S01]  /*1990*/  ISETP.GT.U32.AND P4, PT, R0.reuse, R84, PT ;  /* 0x000000540000720c */ /* 0x040fe20003f84070 */
[----:B------:R-:W-:Y:S01]  /*19a0*/  IMAD R83, R0, R24, R83 ;  /* 0x0000001800537224 */ /* 0x000fe200078e0253 */
[----:B------:R-:W-:Y:S01]  /*19b0*/  ISETP.GE.AND P5, PT, R26, RZ, PT ;  /* 0x000000ff1a00720c */ /* 0x000fe20003fa6270 */
[----:B------:R-:W-:Y:S01]  /*19c0*/  @!P2 IMAD.IADD R82, R82, 0x1, -R0 ;  /* 0x000000015252a824 */ /* 0x000fe200078e0a00 */
[----:B------:R-:W-:Y:S01]  /*19d0*/  LOP3.LUT R26, R22, 0x50, RZ, 0xfc, !PT ;  /* 0x00000050161a7812 */ /* 0x000fe200078efcff */
[----:B------:R-:W-:-:S03]  /*19e0*/  IMAD.HI.U32 R24, R21, R86, RZ ;  /* 0x0000005615187227 */ /* 0x000fc600078e00ff */
[C---:B------:R-:W-:Y:S01]  /*19f0*/  ISETP.GT.U32.AND P2, PT, R0.reuse, R82, PT ;  /* 0x000000520000720c */ /* 0x040fe20003f44070 */
[----:B------:R-:W-:Y:S01]  /*1a00*/  @!P3 IMAD.MOV R79, RZ, RZ, -R79 ;  /* 0x000000ffff4fb224 */ /* 0x000fe200078e0a4f */
[----:B------:R-:W-:Y:S01]  /*1a10*/  ISETP.GE.AND P3, PT, R27, RZ, PT ;  /* 0x000000ff1b00720c */ /* 0x000fe20003f66270 */
[----:B------:R-:W-:Y:S01]  /*1a20*/  @!P1 IMAD.MOV R80, RZ, RZ, -R80 ;  /* 0x000000ffff509224 */ /* 0x000fe200078e0a50 */
[----:B------:R-:W-:Y:S01]  /*1a30*/  ISETP.GT.U32.AND P1, PT, R0, R83, PT ;  /* 0x000000530000720c */ /* 0x000fe20003f24070 */
[----:B------:R-:W-:Y:S01]  /*1a40*/  @!P4 IMAD.IADD R84, R84, 0x1, -R0 ;  /* 0x000000015454c824 */ /* 0x000fe200078e0a00 */
[----:B------:R-:W-:Y:S01]  /*1a50*/  IABS R85, R26 ;  /* 0x0000001a00557213 */ /* 0x000fe20000000000 */
[----:B------:R-:W-:Y:S01]  /*1a60*/  @!P0 IMAD.MOV R81, RZ, RZ, -R81 ;  /* 0x000000ffff518224 */ /* 0x000fe200078e0a51 */
[----:B------:R-:W-:Y:S01]  /*1a70*/  ISETP.GE.AND P0, PT, R26, RZ, PT ;  /* 0x000000ff1a00720c */ /* 0x000fe20003f06270 */
[----:B------:R-:W-:Y:S01]  /*1a80*/  IMAD.HI.U32 R26, R21, R87, RZ ;  /* 0x00000057151a7227 */ /* 0x000fe200078e00ff */
[----:B------:R-:W-:-:S03]  /*1a90*/  ISETP.GT.U32.AND P4, PT, R0, R84, PT ;  /* 0x000000540000720c */ /* 0x000fc60003f84070 */
[----:B------:R-:W-:Y:S02]  /*1aa0*/  IMAD.MOV R27, RZ, RZ, -R24 ;  /* 0x000000ffff1b7224 */ /* 0x000fe400078e0a18 */
[----:B------:R-:W-:Y:S01]  /*1ab0*/  @!P2 IMAD.IADD R82, R82, 0x1, -R0 ;  /* 0x000000015252a824 */ /* 0x000fe200078e0a00 */
[----:B------:R-:W-:Y:S01]  /*1ac0*/  ISETP.GE.AND P2, PT, R28, RZ, PT ;  /* 0x000000ff1c00720c */ /* 0x000fe20003f46270 */
[----:B------:R-:W-:Y:S01]  /*1ad0*/  IMAD.MOV R26, RZ, RZ, -R26 ;  /* 0x000000ffff1a7224 */ /* 0x000fe200078e0a1a */
[----:B------:R-:W-:Y:S01]  /*1ae0*/  LOP3.LUT R28, R22, 0x68, RZ, 0xfc, !PT ;  /* 0x00000068161c7812 */ /* 0x000fe200078efcff */
[C---:B------:R-:W-:Y:S02]  /*1af0*/  IMAD R86, R0.reuse, R27, R86 ;  /* 0x0000001b00567224 */ /* 0x040fe400078e0256 */
[----:B------:R-:W-:Y:S01]  /*1b00*/  IMAD R87, R0, R26, R87 ;  /* 0x0000001a00577224 */ /* 0x000fe200078e0257 */
[----:B------:R-:W-:Y:S01]  /*1b10*/  LOP3.LUT R26, R22, 0x64, RZ, 0xfc, !PT ;  /* 0x00000064161a7812 */ /* 0x000fe200078efcff */
[----:B------:R-:W-:Y:S01]  /*1b20*/  @!P6 IMAD.MOV R82, RZ, RZ, -R82 ;  /* 0x000000ffff52e224 */ /* 0x000fe200078e0a52 */
[----:B------:R-:W-:Y:S01]  /*1b30*/  ISETP.GT.U32.AND P6, PT, R0, R86, PT ;  /* 0x000000560000720c */ /* 0x000fe20003fc4070 */
[--C-:B------:R-:W-:Y:S01]  /*1b40*/  @!P1 IMAD.IADD R83, R83, 0x1, -R0.reuse ;  /* 0x0000000153539824 */ /* 0x100fe200078e0a00 */
[----:B------:R-:W-:Y:S01]  /*1b50*/  IABS R89, R26 ;  /* 0x0000001a00597213 */ /* 0x000fe20000000000 */
[----:B------:R-:W-:Y:S01]  /*1b60*/  @!P4 IMAD.IADD R84, R84, 0x1, -R0 ;  /* 0x000000015454c824 */ /* 0x000fe200078e0a00 */
[C---:B------:R-:W-:Y:S01]  /*1b70*/  ISETP.GT.U32.AND P4, PT, R0.reuse, R87, PT ;  /* 0x000000570000720c */ /* 0x040fe20003f84070 */
[----:B------:R-:W-:Y:S01]  /*1b80*/  IMAD.HI.U32 R23, R21, R85, RZ ;  /* 0x0000005515177227 */ /* 0x000fe200078e00ff */
[----:B------:R-:W-:-:S02]  /*1b90*/  ISETP.GT.U32.AND P1, PT, R0, R83, PT ;  /* 0x000000530000720c */ /* 0x000fc40003f24070 */
[----:B------:R-:W-:Y:S01]  /*1ba0*/  IABS R90, R28 ;  /* 0x0000001c005a7213 */ /* 0x000fe20000000000 */
[----:B------:R-:W-:Y:S02]  /*1bb0*/  IMAD.MOV R23, RZ, RZ, -R23 ;  /* 0x000000ffff177224 */ /* 0x000fe400078e0a17 */
[----:B------:R-:W-:-:S04]  /*1bc0*/  IMAD.HI.U32 R24, R21, R89, RZ ;  /* 0x0000005915187227 */ /* 0x000fc800078e00ff */
[--C-:B------:R-:W-:Y:S02]  /*1bd0*/  @!P6 IMAD.IADD R86, R86, 0x1, -R0.reuse ;  /* 0x000000015656e824 */ /* 0x100fe400078e0a00 */
[----:B------:R-:W-:Y:S01]  /*1be0*/  IMAD R85, R0, R23, R85 ;  /* 0x0000001700557224 */ /* 0x000fe200078e0255 */
[----:B------:R-:W-:Y:S01]  /*1bf0*/  LOP3.LUT R23, R22, 0x60, RZ, 0xfc, !PT ;  /* 0x0000006016177812 */ /* 0x000fe200078efcff */
[--C-:B------:R-:W-:Y:S01]  /*1c00*/  @!P4 IMAD.IADD R87, R87, 0x1, -R0.reuse ;  /* 0x000000015757c824 */ /* 0x100fe200078e0a00 */
[C---:B------:R-:W-:Y:S01]  /*1c10*/  ISETP.GT.U32.AND P4, PT, R0.reuse, R86, PT ;  /* 0x000000560000720c */ /* 0x040fe20003f84070 */
[----:B------:R-:W-:Y:S01]  /*1c20*/  @!P1 IMAD.IADD R83, R83, 0x1, -R0 ;  /* 0x0000000153539824 */ /* 0x000fe200078e0a00 */
[C---:B------:R-:W-:Y:S01]  /*1c30*/  ISETP.GT.U32.AND P1, PT, R0.reuse, R85, PT ;  /* 0x000000550000720c */ /* 0x040fe20003f24070 */
[----:B------:R-:W-:Y:S01]  /*1c40*/  IMAD.MOV R24, RZ, RZ, -R24 ;  /* 0x000000ffff187224 */ /* 0x000fe200078e0a18 */
[----:B------:R-:W-:Y:S01]  /*1c50*/  IABS R88, R23 ;  /* 0x0000001700587213 */ /* 0x000fe20000000000 */
[----:B------:R-:W-:Y:S01]  /*1c60*/  @!P5 IMAD.MOV R83, RZ, RZ, -R83 ;  /* 0x000000ffff53d224 */ /* 0x000fe200078e0a53 */
[----:B------:R-:W-:Y:S01]  /*1c70*/  ISETP.GE.AND P5, PT, R29, RZ, PT ;  /* 0x000000ff1d00720c */ /* 0x000fe20003fa6270 */
[----:B------:R-:W-:Y:S01]  /*1c80*/  IMAD R89, R0, R24, R89 ;  /* 0x0000001800597224 */ /* 0x000fe200078e0259 */
[----:B------:R-:W-:Y:S01]  /*1c90*/  LOP3.LUT R29, R22, 0x6c, RZ, 0xfc, !PT ;  /* 0x0000006c161d7812 */ /* 0x000fe200078efcff */
[----:B------:R-:W-:Y:S01]  /*1ca0*/  @!P3 IMAD.MOV R84, RZ, RZ, -R84 ;  /* 0x000000ffff54b224 */ /* 0x000fe200078e0a54 */
[----:B------:R-:W-:Y:S01]  /*1cb0*/  ISETP.GT.U32.AND P3, PT, R0, R87, PT ;  /* 0x000000570000720c */ /* 0x000fe20003f64070 */
[----:B------:R-:W-:Y:S01]  /*1cc0*/  IMAD.HI.U32 R24, R21, R92, RZ ;  /* 0x0000005c15187227 */ /* 0x000fe200078e00ff */
[----:B------:R-:W-:-:S03]  /*1cd0*/  IABS R91, R29 ;  /* 0x0000001d005b7213 */ /* 0x000fc60000000000 */
[--C-:B------:R-:W-:Y:S01]  /*1ce0*/  @!P4 IMAD.IADD R86, R86, 0x1, -R0.reuse ;  /* 0x000000015656c824 */ /* 0x100fe200078e0a00 */
[----:B------:R-:W-:Y:S01]  /*1cf0*/  ISETP.GT.U32.AND P4, PT, R0, R89, PT ;  /* 0x000000590000720c */ /* 0x000fe20003f84070 */
[----:B------:R-:W-:Y:S01]  /*1d00*/  @!P1 IMAD.IADD R85, R85, 0x1, -R0 ;  /* 0x0000000155559824 */ /* 0x000fe200078e0a00 */
[----:B------:R-:W-:Y:S01]  /*1d10*/  ISETP.GE.AND P1, PT, R23, RZ, PT ;  /* 0x000000ff1700720c */ /* 0x000fe20003f26270 */
[----:B------:R-:W-:-:S03]  /*1d20*/  IMAD.HI.U32 R23, R21, R88, RZ ;  /* 0x0000005815177227 */ /* 0x000fc600078e00ff */
[C---:B------:R-:W-:Y:S01]  /*1d30*/  ISETP.GT.U32.AND P6, PT, R0.reuse, R85, PT ;  /* 0x000000550000720c */ /* 0x040fe20003fc4070 */
[----:B------:R-:W-:Y:S02]  /*1d40*/  IMAD.MOV R23, RZ, RZ, -R23 ;  /* 0x000000ffff177224 */ /* 0x000fe400078e0a17 */
[----:B------:R-:W-:Y:S02]  /*1d50*/  @!P2 IMAD.MOV R86, RZ, RZ, -R86 ;  /* 0x000000ffff56a224 */ /* 0x000fe400078e0a56 */
[----:B------:R-:W-:Y:S02]  /*1d60*/  IMAD R88, R0, R23, R88 ;  /* 0x0000001700587224 */ /* 0x000fe400078e0258 */
[----:B------:R-:W-:Y:S02]  /*1d70*/  @!P4 IMAD.IADD R89, R89, 0x1, -R0 ;  /* 0x000000015959c824 */ /* 0x000fe400078e0a00 */
[----:B------:R-:W-:-:S03]  /*1d80*/  IMAD.HI.U32 R23, R21, R90, RZ ;  /* 0x0000005a15177227 */ /* 0x000fc600078e00ff */
[----:B------:R-:W-:Y:S01]  /*1d90*/  ISETP.GT.U32.AND P4, PT, R0, R89, PT ;  /* 0x000000590000720c */ /* 0x000fe20003f84070 */
[----:B------:R-:W-:Y:S02]  /*1da0*/  IMAD.MOV R27, RZ, RZ, -R23 ;  /* 0x000000ffff1b7224 */ /* 0x000fe400078e0a17 */
[----:B------:R-:W-:-:S04]  /*1db0*/  IMAD.HI.U32 R23, R21, R91, RZ ;  /* 0x0000005b15177227 */ /* 0x000fc800078e00ff */
[----:B------:R-:W-:Y:S02]  /*1dc0*/  IMAD.MOV R23, RZ, RZ, -R23 ;  /* 0x000000ffff177224 */ /* 0x000fe400078e0a17 */
[C---:B------:R-:W-:Y:S02]  /*1dd0*/  IMAD R90, R0.reuse, R27, R90 ;  /* 0x0000001b005a7224 */ /* 0x040fe400078e025a */
[C---:B------:R-:W-:Y:S02]  /*1de0*/  IMAD R91, R0.reuse, R23, R91 ;  /* 0x00000017005b7224 */ /* 0x040fe400078e025b */
[--C-:B------:R-:W-:Y:S01]  /*1df0*/  @!P6 IMAD.IADD R85, R85, 0x1, -R0.reuse ;  /* 0x000000015555e824 */ /* 0x100fe200078e0a00 */
[C---:B------:R-:W-:Y:S01]  /*1e00*/  ISETP.GT.U32.AND P6, PT, R0.reuse, R88, PT ;  /* 0x000000580000720c */ /* 0x040fe20003fc4070 */
[--C-:B------:R-:W-:Y:S01]  /*1e10*/  @!P4 IMAD.IADD R89, R89, 0x1, -R0.reuse ;  /* 0x000000015959c824 */ /* 0x100fe200078e0a00 */
[C---:B------:R-:W-:Y:S01]  /*1e20*/  ISETP.GT.U32.AND P2, PT, R0.reuse, R90, PT ;  /* 0x0000005a0000720c */ /* 0x040fe20003f44070 */
[----:B------:R-:W-:Y:S01]  /*1e30*/  @!P3 IMAD.IADD R87, R87, 0x1, -R0 ;  /* 0x000000015757b824 */ /* 0x000fe200078e0a00 */
[----:B------:R-:W-:Y:S01]  /*1e40*/  ISETP.GT.U32.AND P4, PT, R0, R91, PT ;  /* 0x0000005b0000720c */ /* 0x000fe20003f84070 */
[----:B------:R-:W-:Y:S01]  /*1e50*/  @!P0 IMAD.MOV R85, RZ, RZ, -R85 ;  /* 0x000000ffff558224 */ /* 0x000fe200078e0a55 */
[----:B------:R-:W-:Y:S01]  /*1e60*/  ISETP.GE.AND P3, PT, R26, RZ, PT ;  /* 0x000000ff1a00720c */ /* 0x000fe20003f66270 */
[----:B------:R-:W-:Y:S01]  /*1e70*/  IMAD.MOV R27, RZ, RZ, -R24 ;  /* 0x000000ffff1b7224 */ /* 0x000fe200078e0a18 */
[----:B------:R-:W-:Y:S01]  /*1e80*/  LOP3.LUT R26, R22, 0x74, RZ, 0xfc, !PT ;  /* 0x00000074161a7812 */ /* 0x000fe200078efcff */
[----:B------:R-:W-:Y:S01]  /*1e90*/  @!P5 IMAD.MOV R87, RZ, RZ, -R87 ;  /* 0x000000ffff57d224 */ /* 0x000fe200078e0a57 */
[----:B------:R-:W-:Y:S01]  /*1ea0*/  ISETP.GE.AND P5, PT, R29, RZ, PT ;  /* 0x000000ff1d00720c */ /* 0x000fe20003fa6270 */
[----:B------:R-:W-:Y:S01]  /*1eb0*/  IMAD R92, R0, R27, R92 ;  /* 0x0000001b005c7224 */ /* 0x000fe200078e025c */
[----:B------:R-:W-:Y:S01]  /*1ec0*/  IABS R93, R26 ;  /* 0x0000001a005d7213 */ /* 0x000fe20000000000 */
[--C-:B------:R-:W-:Y:S01]  /*1ed0*/  @!P6 IMAD.IADD R88, R88, 0x1, -R0.reuse ;  /* 0x000000015858e824 */ /* 0x100fe200078e0a00 */
[----:B------:R-:W-:Y:S01]  /*1ee0*/  ISETP.GE.AND P6, PT, R28, RZ, PT ;  /* 0x000000ff1c00720c */ /* 0x000fe20003fc6270 */
[--C-:B------:R-:W-:Y:S01]  /*1ef0*/  @!P2 IMAD.IADD R90, R90, 0x1, -R0.reuse ;  /* 0x000000015a5aa824 */ /* 0x100fe200078e0a00 */
[----:B------:R-:W-:Y:S01]  /*1f00*/  LOP3.LUT R28, R22, 0x78, RZ, 0xfc, !PT ;  /* 0x00000078161c7812 */ /* 0x000fe200078efcff */
[----:B------:R-:W-:Y:S01]  /*1f10*/  @!P4 IMAD.IADD R91, R91, 0x1, -R0 ;  /* 0x000000015b5bc824 */ /* 0x000fe200078e0a00 */
[----:B------:R-:W-:Y:S01]  /*1f20*/  ISETP.GT.U32.AND P0, PT, R0, R88, PT ;  /* 0x000000580000720c */ /* 0x000fe20003f04070 */
[----:B------:R-:W-:Y:S01]  /*1f30*/  IMAD.HI.U32 R23, R21, R93, RZ ;  /* 0x0000005d15177227 */ /* 0x000fe200078e00ff */
[----:B------:R-:W-:-:S02]  /*1f40*/  IABS R94, R28 ;  /* 0x0000001c005e7213 */ /* 0x000fc40000000000 */
[C---:B------:R-:W-:Y:S01]  /*1f50*/  ISETP.GT.U32.AND P2, PT, R0.reuse, R90, PT ;  /* 0x0000005a0000720c */ /* 0x040fe20003f44070 */
[----:B------:R-:W-:Y:S01]  /*1f60*/  IMAD.MOV R23, RZ, RZ, -R23 ;  /* 0x000000ffff177224 */ /* 0x000fe200078e0a17 */
[----:B------:R-:W-:Y:S01]  /*1f70*/  ISETP.GT.U32.AND P4, PT, R0, R91, PT ;  /* 0x0000005b0000720c */ /* 0x000fe20003f84070 */
[----:B------:R-:W-:Y:S01]  /*1f80*/  IMAD.HI.U32 R24, R21, R94, RZ ;  /* 0x0000005e15187227 */ /* 0x000fe200078e00ff */
[----:B------:R-:W-:-:S03]  /*1f90*/  LOP3.LUT R29, R22, 0x80, RZ, 0xfc, !PT ;  /* 0x00000080161d7812 */ /* 0x000fc600078efcff */
[----:B------:R-:W-:Y:S01]  /*1fa0*/  IMAD.MOV R27, RZ, RZ, -R24 ;  /* 0x000000ffff1b7224 */ /* 0x000fe200078e0a18 */
[----:B------:R-:W-:Y:S01]  /*1fb0*/  IABS R95, R29 ;  /* 0x0000001d005f7213 */ /* 0x000fe20000000000 */
[----:B------:R-:W-:Y:S01]  /*1fc0*/  IMAD R93, R0, R23, R93 ;  /* 0x00000017005d7224 */ /* 0x000fe200078e025d */
[----:B------:R-:W-:Y:S01]  /*1fd0*/  LOP3.LUT R24, R22, 0x84, RZ, 0xfc, !PT ;  /* 0x0000008416187812 */ /* 0x000fe200078efcff */
[--C-:B------:R-:W-:Y:S01]  /*1fe0*/  @!P0 IMAD.IADD R88, R88, 0x1, -R0.reuse ;  /* 0x0000000158588824 */ /* 0x100fe200078e0a00 */
[----:B------:R-:W-:Y:S01]  /*1ff0*/  ISETP.GE.AND P0, PT, R30, RZ, PT ;  /* 0x000000ff1e00720c */ /* 0x000fe20003f06270 */
[----:B------:R-:W-:Y:S01]  /*2000*/  @!P2 IMAD.IADD R90, R90, 0x1, -R0 ;  /* 0x000000015a5aa824 */ /* 0x000fe200078e0a00 */
[----:B------:R-:W-:Y:S01]  /*2010*/  IABS R96, R24 ;  /* 0x0000001800607213 */ /* 0x000fe20000000000 */
[----:B------:R-:W-:Y:S01]  /*2020*/  IMAD R94, R0, R27, R94 ;  /* 0x0000001b005e7224 */ /* 0x000fe200078e025e */
[----:B------:R-:W-:Y:S01]  /*2030*/  ISETP.GE.AND P2, PT, R28, RZ, PT ;  /* 0x000000ff1c00720c */ /* 0x000fe20003f46270 */
[----:B------:R-:W-:Y:S01]  /*2040*/  @!P4 IMAD.IADD R91, R91, 0x1, -R0 ;  /* 0x000000015b5bc824 */ /* 0x000fe200078e0a00 */
[C---:B------:R-:W-:Y:S01]  /*2050*/  ISETP.GT.U32.AND P4, PT, R0.reuse, R93, PT ;  /* 0x0000005d0000720c */ /* 0x040fe20003f84070 */
[----:B------:R-:W-:Y:S01]  /*2060*/  @!P1 IMAD.MOV R88, RZ, RZ, -R88 ;  /* 0x000000ffff589224 */ /* 0x000fe200078e0a58 */
[C---:B------:R-:W-:Y:S01]  /*2070*/  ISETP.GT.U32.AND P1, PT, R0.reuse, R92, PT ;  /* 0x0000005c0000720c */ /* 0x040fe20003f24070 */
[----:B------:R-:W-:Y:S01]  /*2080*/  @!P6 IMAD.MOV R90, RZ, RZ, -R90 ;  /* 0x000000ffff5ae224 */ /* 0x000fe200078e0a5a */
[----:B------:R-:W-:Y:S01]  /*2090*/  ISETP.GT.U32.AND P6, PT, R0, R94, PT ;  /* 0x0000005e0000720c */ /* 0x000fe20003fc4070 */
[----:B------:R-:W-:Y:S01]  /*20a0*/  IMAD.HI.U32 R23, R21, R95, RZ ;  /* 0x0000005f15177227 */ /* 0x000fe200078e00ff */
[----:B------:R-:W-:-:S02]  /*20b0*/  LOP3.LUT R28, R22, 0x8c, RZ, 0xfc, !PT ;  /* 0x0000008c161c7812 */ /* 0x000fc400078efcff */
[----:B------:R-:W-:Y:S01]  /*20c0*/  LOP3.LUT R30, R22, 0x94, RZ, 0xfc, !PT ;  /* 0x00000094161e7812 */ /* 0x000fe200078efcff */
[----:B------:R-:W-:Y:S01]  /*20d0*/  IMAD.MOV R23, RZ, RZ, -R23 ;  /* 0x000000ffff177224 */ /* 0x000fe200078e0a17 */
[----:B------:R-:W-:Y:S01]  /*20e0*/  IABS R98, R28 ;  /* 0x0000001c00627213 */ /* 0x000fe20000000000 */
[----:B------:R-:W-:Y:S01]  /*20f0*/  @!P3 IMAD.MOV R89, RZ, RZ, -R89 ;  /* 0x000000ffff59b224 */ /* 0x000fe200078e0a59 */
[----:B------:R-:W-:Y:S01]  /*2100*/  ISETP.GE.AND P3, PT, R26, RZ, PT ;  /* 0x000000ff1a00720c */ /* 0x000fe20003f66270 */
[--C-:B------:R-:W-:Y:S01]  /*2110*/  @!P4 IMAD.IADD R93, R93, 0x1, -R0.reuse ;  /* 0x000000015d5dc824 */ /* 0x100fe200078e0a00 */
[----:B------:R-:W-:Y:S01]  /*2120*/  LOP3.LUT R26, R22, 0x88, RZ, 0xfc, !PT ;  /* 0x00000088161a7812 */ /* 0x000fe200078efcff */
[--C-:B------:R-:W-:Y:S01]  /*2130*/  @!P1 IMAD.IADD R92, R92, 0x1, -R0.reuse ;  /* 0x000000015c5c9824 */ /* 0x100fe200078e0a00 */
[----:B------:R-:W-:Y:S01]  /*2140*/  IABS R100, R30 ;  /* 0x0000001e00647213 */ /* 0x000fe20000000000 */
[----:B------:R-:W-:Y:S01]  /*2150*/  @!P6 IMAD.IADD R94, R94, 0x1, -R0 ;  /* 0x000000015e5ee824 */ /* 0x000fe200078e0a00 */
[C---:B------:R-:W-:Y:S01]  /*2160*/  ISETP.GT.U32.AND P4, PT, R0.reuse, R93, PT ;  /* 0x0000005d0000720c */ /* 0x040fe20003f84070 */
[C---:B------:R-:W-:Y:S01]  /*2170*/  IMAD R95, R0.reuse, R23, R95 ;  /* 0x00000017005f7224 */ /* 0x040fe200078e025f */
[C---:B------:R-:W-:Y:S01]  /*2180*/  ISETP.GT.U32.AND P1, PT, R0.reuse, R92, PT ;  /* 0x0000005c0000720c */ /* 0x040fe20003f24070 */
[----:B------:R-:W-:Y:S01]  /*2190*/  IMAD.HI.U32 R23, R21, R96, RZ ;  /* 0x0000006015177227 */ /* 0x000fe200078e00ff */
[----:B------:R-:W-:-:S02]  /*21a0*/  ISETP.GT.U32.AND P6, PT, R0, R94, PT ;  /* 0x0000005e0000720c */ /* 0x000fc40003fc4070 */
[----:B------:R-:W-:Y:S01]  /*21b0*/  IABS R97, R26 ;  /* 0x0000001a00617213 */ /* 0x000fe20000000000 */
[----:B------:R-:W-:Y:S02]  /*21c0*/  IMAD.MOV R23, RZ, RZ, -R23 ;  /* 0x000000ffff177224 */ /* 0x000fe400078e0a17 */
        /* <DEDUP_REMOVED lines=8> */
[--C-:B------:R-:W-:Y:S01]  /*2250*/  @!P1 IMAD.IADD R92, R92, 0x1, -R0.reuse ;  /* 0x000000015c5c9824 */ /* 0x100fe200078e0a00 */
[----:B------:R-:W-:Y:S01]  /*2260*/  ISETP.GE.AND P1, PT, R24, RZ, PT ;  /* 0x000000ff1800720c */ /* 0x000fe20003f26270 */
[----:B------:R-:W-:Y:S01]  /*2270*/  @!P6 IMAD.IADD R94, R94, 0x1, -R0 ;  /* 0x000000015e5ee824 */ /* 0x000fe200078e0a00 */
[----:B------:R-:W-:Y:S01]  /*2280*/  ISETP.GT.U32.AND P6, PT, R0, R96, PT ;  /* 0x000000600000720c */ /* 0x000fe20003fc4070 */
[----:B------:R-:W-:-:S04]  /*2290*/  IMAD.HI.U32 R24, R21, R98, RZ ;  /* 0x0000006215187227 */ /* 0x000fc800078e00ff */
[----:B------:R-:W-:Y:S02]  /*22a0*/  IMAD.MOV R23, RZ, RZ, -R23 ;  /* 0x000000ffff177224 */ /* 0x000fe400078e0a17 */
[----:B------:R-:W-:Y:S02]  /*22b0*/  IMAD.MOV R27, RZ, RZ, -R24 ;  /* 0x000000ffff1b7224 */ /* 0x000fe400078e0a18 */
[C---:B------:R-:W-:Y:S02]  /*22c0*/  IMAD R97, R0.reuse, R23, R97 ;  /* 0x0000001700617224 */ /* 0x040fe400078e0261 */
[C---:B------:R-:W-:Y:S02]  /*22d0*/  IMAD R98, R0.reuse, R27, R98 ;  /* 0x0000001b00627224 */ /* 0x040fe400078e0262 */
[--C-:B------:R-:W-:Y:S01]  /*22e0*/  @!P4 IMAD.IADD R95, R95, 0x1, -R0.reuse ;  /* 0x000000015f5fc824 */ /* 0x100fe200078e0a00 */
[----:B------:R-:W-:Y:S01]  /*22f0*/  ISETP.GT.U32.AND P4, PT, R0, R97, PT ;  /* 0x000000610000720c */ /* 0x000fe20003f84070 */
[----:B------:R-:W-:Y:S01]  /*2300*/  @!P6 IMAD.IADD R96, R96, 0x1, -R0 ;  /* 0x000000016060e824 */ /* 0x000fe200078e0a00 */
[----:B------:R-:W-:Y:S01]  /*2310*/  ISETP.GT.U32.AND P6, PT, R0, R98, PT ;  /* 0x000000620000720c */ /* 0x000fe20003fc4070 */
[----:B------:R-:W-:-:S04]  /*2320*/  IMAD.HI.U32 R23, R21, R99, RZ ;  /* 0x0000006315177227 */ /* 0x000fc800078e00ff */
[----:B------:R-:W-:Y:S02]  /*2330*/  IMAD.MOV R23, RZ, RZ, -R23 ;  /* 0x000000ffff177224 */ /* 0x000fe400078e0a17 */
[----:B------:R-:W-:Y:S02]  /*2340*/  @!P3 IMAD.MOV R93, RZ, RZ, -R93 ;  /* 0x000000ffff5db224 */ /* 0x000fe400078e0a5d */
[C---:B------:R-:W-:Y:S02]  /*2350*/  IMAD R99, R0.reuse, R23, R99 ;  /* 0x0000001700637224 */ /* 0x040fe400078e0263 */
[--C-:B------:R-:W-:Y:S01]  /*2360*/  @!P4 IMAD.IADD R97, R97, 0x1, -R0.reuse ;  /* 0x000000016161c824 */ /* 0x100fe200078e0a00 */
[----:B------:R-:W-:Y:S01]  /*2370*/  ISETP.GT.U32.AND P4, PT, R0, R95, PT ;  /* 0x0000005f0000720c */ /* 0x000fe20003f84070 */
[----:B------:R-:W-:Y:S02]  /*2380*/  @!P6 IMAD.IADD R98, R98, 0x1, -R0 ;  /* 0x000000016262e824 */ /* 0x000fe400078e0a00 */
[----:B------:R-:W-:Y:S01]  /*2390*/  IMAD.HI.U32 R23, R21, R101, RZ ;  /* 0x0000006515177227 */ /* 0x000fe200078e00ff */
[----:B------:R-:W-:-:S02]  /*23a0*/  ISETP.GT.U32.AND P6, PT, R0, R97, PT ;  /* 0x000000610000720c */ /* 0x000fc40003fc4070 */
[----:B------:R-:W-:Y:S01]  /*23b0*/  ISETP.GT.U32.AND P3, PT, R0, R98, PT ;  /* 0x000000620000720c */ /* 0x000fe20003f64070 */
[----:B------:R-:W-:Y:S02]  /*23c0*/  IMAD.MOV R23, RZ, RZ, -R23 ;  /* 0x000000ffff177224 */ /* 0x000fe400078e0a17 */
[----:B------:R-:W-:-:S04]  /*23d0*/  IMAD.HI.U32 R24, R21, R100, RZ ;  /* 0x0000006415187227 */ /* 0x000fc800078e00ff */
[----:B------:R-:W-:Y:S02]  /*23e0*/  IMAD R101, R0, R23, R101 ;  /* 0x0000001700657224 */ /* 0x000fe400078e0265 */
[----:B------:R-:W-:Y:S01]  /*23f0*/  IMAD.MOV R27, RZ, RZ, -R24 ;  /* 0x000000ffff1b7224 */ /* 0x000fe200078e0a18 */
[----:B------:R-:W-:Y:S01]  /*2400*/  LOP3.LUT R24, R22, 0xa4, RZ, 0xfc, !PT ;  /* 0x000000a416187812 */ /* 0x000fe200078efcff */
[----:B------:R-:W-:Y:S01]  /*2410*/  @!P6 IMAD.IADD R97, R97, 0x1, -R0 ;  /* 0x000000016161e824 */ /* 0x000fe200078e0a00 */
[----:B------:R-:W-:Y:S01]  /*2420*/  ISETP.GT.U32.AND P6, PT, R0, R101, PT ;  /* 0x000000650000720c */ /* 0x000fe20003fc4070 */
[----:B------:R-:W-:Y:S01]  /*2430*/  IMAD.HI.U32 R23, R21, R102, RZ ;  /* 0x0000006615177227 */ /* 0x000fe200078e00ff */
[----:B------:R-:W-:-:S03]  /*2440*/  IABS R103, R24 ;  /* 0x0000001800677213 */ /* 0x000fc60000000000 */
[----:B------:R-:W-:Y:S01]  /*2450*/  @!P3 IMAD.IADD R98, R98, 0x1, -R0 ;  /* 0x000000016262b824 */ /* 0x000fe200078e0a00 */
[----:B------:R-:W-:Y:S01]  /*2460*/  ISETP.GE.AND P3, PT, R28, RZ, PT ;  /* 0x000000ff1c00720c */ /* 0x000fe20003f66270 */
[----:B------:R-:W-:Y:S01]  /*2470*/  @!P0 IMAD.MOV R92, RZ, RZ, -R92 ;  /* 0x000000ffff5c8224 */ /* 0x000fe200078e0a5c */
[----:B------:R-:W-:Y:S01]  /*2480*/  ISETP.GT.U32.AND P0, PT, R0, R96, PT ;  /* 0x000000600000720c */ /* 0x000fe20003f04070 */
[----:B------:R-:W-:Y:S01]  /*2490*/  IMAD.MOV R23, RZ, RZ, -R23 ;  /* 0x000000ffff177224 */ /* 0x000fe200078e0a17 */
[----:B------:R-:W-:Y:S01]  /*24a0*/  LOP3.LUT R28, R22, 0xac, RZ, 0xfc, !PT ;  /* 0x000000ac161c7812 */ /* 0x000fe200078efcff */
[C---:B------:R-:W-:Y:S02]  /*24b0*/  IMAD R100, R0.reuse, R27, R100 ;  /* 0x0000001b00647224 */ /* 0x040fe400078e0264 */
[----:B------:R-:W-:Y:S01]  /*24c0*/  @!P6 IMAD.IADD R101, R101, 0x1, -R0 ;  /* 0x000000016565e824 */ /* 0x000fe200078e0a00 */
[----:B------:R-:W-:Y:S01]  /*24d0*/  IABS R105, R28 ;  /* 0x0000001c00697213 */ /* 0x000fe20000000000 */
[----:B------:R-:W-:-:S02]  /*24e0*/  IMAD R102, R0, R23, R102 ;  /* 0x0000001700667224 */ /* 0x000fc400078e0266 */
[----:B------:R-:W-:Y:S01]  /*24f0*/  IMAD.HI.U32 R23, R21, R103, RZ ;  /* 0x0000006715177227 */ /* 0x000fe200078e00ff */
[----:B------:R-:W-:-:S03]  /*2500*/  ISETP.GT.U32.AND P6, PT, R0, R101, PT ;  /* 0x000000650000720c */ /* 0x000fc60003fc4070 */
[----:B------:R-:W-:Y:S02]  /*2510*/  IMAD.MOV R23, RZ, RZ, -R23 ;  /* 0x000000ffff177224 */ /* 0x000fe400078e0a17 */
[----:B------:R-:W-:Y:S01]  /*2520*/  @!P2 IMAD.MOV R94, RZ, RZ, -R94 ;  /* 0x000000ffff5ea224 */ /* 0x000fe200078e0a5e */
[C---:B------:R-:W-:Y:S01]  /*2530*/  ISETP.GT.U32.AND P2, PT, R0.reuse, R99, PT ;  /* 0x000000630000720c */ /* 0x040fe20003f44070 */
[----:B------:R-:W-:Y:S01]  /*2540*/  @!P4 IMAD.IADD R95, R95, 0x1, -R0 ;  /* 0x000000015f5fc824 */ /* 0x000fe200078e0a00 */
[C---:B------:R-:W-:Y:S01]  /*2550*/  ISETP.GT.U32.AND P4, PT, R0.reuse, R100, PT ;  /* 0x000000640000720c */ /* 0x040fe20003f84070 */
[----:B------:R-:W-:Y:S01]  /*2560*/  @!P3 IMAD.MOV R98, RZ, RZ, -R98 ;  /* 0x000000ffff62b224 */ /* 0x000fe200078e0a62 */
[C---:B------:R-:W-:Y:S01]  /*2570*/  ISETP.GT.U32.AND P3, PT, R0.reuse, R102, PT ;  /* 0x000000660000720c */ /* 0x040fe20003f64070 */
[----:B------:R-:W-:Y:S02]  /*2580*/  IMAD R103, R0, R23, R103 ;  /* 0x0000001700677224 */ /* 0x000fe400078e0267 */
[--C-:B------:R-:W-:Y:S01]  /*2590*/  @!P0 IMAD.IADD R96, R96, 0x1, -R0.reuse ;  /* 0x0000000160608824 */ /* 0x100fe200078e0a00 */
[----:B------:R-:W-:Y:S01]  /*25a0*/  ISETP.GE.AND P0, PT, R26, RZ, PT ;  /* 0x000000ff1a00720c */ /* 0x000fe20003f06270 */
[--C-:B------:R-:W-:Y:S01]  /*25b0*/  @!P6 IMAD.IADD R101, R101, 0x1, -R0.reuse ;  /* 0x000000016565e824 */ /* 0x100fe200078e0a00 */
[----:B------:R-:W-:Y:S01]  /*25c0*/  LOP3.LUT R26, R22, 0xa8, RZ, 0xfc, !PT ;  /* 0x000000a8161a7812 */ /* 0x000fe200078efcff */
[----:B------:R-:W-:Y:S01]  /*25d0*/  @!P5 IMAD.MOV R95, RZ, RZ, -R95 ;  /* 0x000000ffff5fd224 */ /* 0x000fe200078e0a5f */
[----:B------:R-:W-:Y:S01]  /*25e0*/  ISETP.GT.U32.AND P6, PT, R0, R103, PT ;  /* 0x000000670000720c */ /* 0x000fe20003fc4070 */
[--C-:B------:R-:W-:Y:S01]  /*25f0*/  @!P2 IMAD.IADD R99, R99, 0x1, -R0.reuse ;  /* 0x000000016363a824 */ /* 0x100fe200078e0a00 */
[----:B------:R-:W-:Y:S01]  /*2600*/  IABS R104, R26 ;  /* 0x0000001a00687213 */ /* 0x000fe20000000000 */
[--C-:B------:R-:W-:Y:S01]  /*2610*/  @!P4 IMAD.IADD R100, R100, 0x1, -R0.reuse ;  /* 0x000000016464c824 */ /* 0x100fe200078e0a00 */
[----:B------:R-:W-:Y:S01]  /*2620*/  ISETP.GE.AND P2, PT, R29, RZ, PT ;  /* 0x000000ff1d00720c */ /* 0x000fe20003f46270 */
[----:B------:R-:W-:Y:S01]  /*2630*/  @!P3 IMAD.IADD R102, R102, 0x1, -R0 ;  /* 0x000000016666b824 */ /* 0x000fe200078e0a00 */
[----:B------:R-:W-:Y:S01]  /*2640*/  ISETP.GT.U32.AND P5, PT, R0, R99, PT ;  /* 0x000000630000720c */ /* 0x000fe20003fa4070 */
[----:B------:R-:W-:Y:S01]  /*2650*/  IMAD.HI.U32 R23, R21, R104, RZ ;  /* 0x0000006815177227 */ /* 0x000fe200078e00ff */
[----:B------:R-:W-:-:S02]  /*2660*/  LOP3.LUT R29, R22, 0xb0, RZ, 0xfc, !PT ;  /* 0x000000b0161d7812 */ /* 0x000fc400078efcff */
[----:B------:R-:W-:Y:S01]  /*2670*/  ISETP.GT.U32.AND P3, PT, R0, R102, PT ;  /* 0x000000660000720c */ /* 0x000fe20003f64070 */
[----:B------:R-:W-:Y:S01]  /*2680*/  IMAD.MOV R23, RZ, RZ, -R23 ;  /* 0x000000ffff177224 */ /* 0x000fe200078e0a17 */
[----:B------:R-:W-:Y:S01]  /*2690*/  ISETP.GE.AND P4, PT, R30, RZ, PT ;  /* 0x000000ff1e00720c */ /* 0x000fe20003f86270 */
[----:B------:R-:W-:Y:S01]  /*26a0*/  @!P1 IMAD.MOV R96, RZ, RZ, -R96 ;  /* 0x000000ffff609224 */ /* 0x000fe200078e0a60 */
[----:B------:R-:W-:Y:S01]  /*26b0*/  ISETP.GT.U32.AND P1, PT, R0, R100, PT ;  /* 0x000000640000720c */ /* 0x000fe20003f24070 */
[----:B------:R-:W-:Y:S01]  /*26c0*/  @!P6 IMAD.IADD R103, R103, 0x1, -R0 ;  /* 0x000000016767e824 */ /* 0x000fe200078e0a00 */
[----:B------:R-:W-:Y:S01]  /*26d0*/  LOP3.LUT R30, R22, 0xb4, RZ, 0xfc, !PT ;  /* 0x000000b4161e7812 */ /* 0x000fe200078efcff */
[C---:B------:R-:W-:Y:S01]  /*26e0*/  IMAD R104, R0.reuse, R23, R104 ;  /* 0x0000001700687224 */ /* 0x040fe200078e0268 */
[----:B------:R-:W-:Y:S01]  /*26f0*/  IABS R106, R29 ;  /* 0x0000001d006a7213 */ /* 0x000fe20000000000 */
        /* <DEDUP_REMOVED lines=8> */
[----:B------:R-:W-:-:S03]  /*2780*/  IMAD.HI.U32 R23, R21, R106, RZ ;  /* 0x0000006a15177227 */ /* 0x000fc600078e00ff */
[----:B------:R-:W-:Y:S01]  /*2790*/  IABS R108, R31 ;  /* 0x0000001f006c7213 */ /* 0x000fe20000000000 */
[--C-:B------:R-:W-:Y:S01]  /*27a0*/  @!P5 IMAD.IADD R99, R99, 0x1, -R0.reuse ;  /* 0x000000016363d824 */ /* 0x100fe200078e0a00 */
[----:B------:R-:W-:Y:S01]  /*27b0*/  ISETP.GE.AND P5, PT, R34, RZ, PT ;  /* 0x000000ff2200720c */ /* 0x000fe20003fa6270 */
[--C-:B------:R-:W-:Y:S01]  /*27c0*/  @!P1 IMAD.IADD R100, R100, 0x1, -R0.reuse ;  /* 0x0000000164649824 */ /* 0x100fe200078e0a00 */
[----:B------:R-:W-:Y:S01]  /*27d0*/  ISETP.GE.AND P1, PT, R24, RZ, PT ;  /* 0x000000ff1800720c */ /* 0x000fe20003f26270 */
[----:B------:R-:W-:Y:S01]  /*27e0*/  @!P3 IMAD.IADD R102, R102, 0x1, -R0 ;  /* 0x000000016666b824 */ /* 0x000fe200078e0a00 */
[----:B------:R-:W-:Y:S01]  /*27f0*/  ISETP.GT.U32.AND P3, PT, R0, R104, PT ;  /* 0x000000680000720c */ /* 0x000fe20003f64070 */
[----:B------:R-:W-:Y:S01]  /*2800*/  IMAD.HI.U32 R24, R21, R107, RZ ;  /* 0x0000006b15187227 */ /* 0x000fe200078e00ff */
[----:B------:R-:W-:-:S03]  /*2810*/  LOP3.LUT R34, R22, 0xc0, RZ, 0xfc, !PT ;  /* 0x000000c016227812 */ /* 0x000fc600078efcff */
[----:B------:R-:W-:Y:S01]  /*2820*/  IMAD.MOV R23, RZ, RZ, -R23 ;  /* 0x000000ffff177224 */ /* 0x000fe200078e0a17 */
[----:B------:R-:W-:Y:S01]  /*2830*/  IABS R109, R34 ;  /* 0x00000022006d7213 */ /* 0x000fe20000000000 */
[----:B------:R-:W-:Y:S01]  /*2840*/  @!P6 IMAD.IADD R103, R103, 0x1, -R0 ;  /* 0x000000016767e824 */ /* 0x000fe200078e0a00 */
[C---:B------:R-:W-:Y:S01]  /*2850*/  ISETP.GT.U32.AND P6, PT, R0.reuse, R105, PT ;  /* 0x000000690000720c */ /* 0x040fe20003fc4070 */
[----:B------:R-:W-:Y:S02]  /*2860*/  IMAD.MOV R24, RZ, RZ, -R24 ;  /* 0x000000ffff187224 */ /* 0x000fe400078e0a18 */
[C---:B------:R-:W-:Y:S02]  /*2870*/  IMAD R106, R0.reuse, R23, R106 ;  /* 0x00000017006a7224 */ /* 0x040fe400078e026a */
[C---:B------:R-:W-:Y:S02]  /*2880*/  IMAD R107, R0.reuse, R24, R107 ;  /* 0x00000018006b7224 */ /* 0x040fe400078e026b */
[----:B------:R-:W-:Y:S01]  /*2890*/  @!P0 IMAD.MOV R101, RZ, RZ, -R101 ;  /* 0x000000ffff658224 */ /* 0x000fe200078e0a65 */
[----:B------:R-:W-:Y:S01]  /*28a0*/  ISETP.GT.U32.AND P0, PT, R0, R106, PT ;  /* 0x0000006a0000720c */ /* 0x000fe20003f04070 */
[----:B------:R-:W-:Y:S01]  /*28b0*/  @!P3 IMAD.IADD R104, R104, 0x1, -R0 ;  /* 0x000000016868b824 */ /* 0x000fe200078e0a00 */
[----:B------:R-:W-:Y:S01]  /*28c0*/  ISETP.GE.AND P3, PT, R28, RZ, PT ;  /* 0x000000ff1c00720c */ /* 0x000fe20003f66270 */
[----:B------:R-:W-:Y:S01]  /*28d0*/  @!P5 IMAD.MOV R102, RZ, RZ, -R102 ;  /* 0x000000ffff66d224 */ /* 0x000fe200078e0a66 */
[----:B------:R-:W-:Y:S01]  /*28e0*/  ISETP.GT.U32.AND P5, PT, R0, R107, PT ;  /* 0x0000006b0000720c */ /* 0x000fe20003fa4070 */
[----:B------:R-:W-:Y:S01]  /*28f0*/  @!P2 IMAD.MOV R99, RZ, RZ, -R99 ;  /* 0x000000ffff63a224 */ /* 0x000fe200078e0a63 */
[----:B------:R-:W-:Y:S01]  /*2900*/  ISETP.GE.AND P2, PT, R26, RZ, PT ;  /* 0x000000ff1a00720c */ /* 0x000fe20003f46270 */
[----:B------:R-:W-:Y:S01]  /*2910*/  @!P6 IMAD.IADD R105, R105, 0x1, -R0 ;  /* 0x000000016969e824 */ /* 0x000fe200078e0a00 */
[----:B------:R-:W-:Y:S01]  /*2920*/  ISETP.GT.U32.AND P6, PT, R0, R104, PT ;  /* 0x000000680000720c */ /* 0x000fe20003fc4070 */
[----:B------:R-:W-:Y:S01]  /*2930*/  IMAD.HI.U32 R26, R21, R108, RZ ;  /* 0x0000006c151a7227 */ /* 0x000fe200078e00ff */
[----:B------:R-:W-:-:S03]  /*2940*/  LOP3.LUT R28, R22, 0xcc, RZ, 0xfc, !PT ;  /* 0x000000cc161c7812 */ /* 0x000fc600078efcff */
[----:B------:R-:W-:Y:S01]  /*2950*/  IMAD.MOV R27, RZ, RZ, -R26 ;  /* 0x000000ffff1b7224 */ /* 0x000fe200078e0a1a */
[----:B------:R-:W-:Y:S01]  /*2960*/  LOP3.LUT R26, R22, 0xc4, RZ, 0xfc, !PT ;  /* 0x000000c4161a7812 */ /* 0x000fe200078efcff */
[----:B------:R-:W-:Y:S01]  /*2970*/  @!P0 IMAD.IADD R106, R106, 0x1, -R0 ;  /* 0x000000016a6a8824 */ /* 0x000fe200078e0a00 */
[----:B------:R-:W-:Y:S01]  /*2980*/  ISETP.GE.AND P0, PT, R31, RZ, PT ;  /* 0x000000ff1f00720c */ /* 0x000fe20003f06270 */
[C---:B------:R-:W-:Y:S01]  /*2990*/  IMAD R108, R0.reuse, R27, R108 ;  /* 0x0000001b006c7224 */ /* 0x040fe200078e026c */
[----:B------:R-:W-:Y:S01]  /*29a0*/  IABS R110, R26 ;  /* 0x0000001a006e7213 */ /* 0x000fe20000000000 */
[--C-:B------:R-:W-:Y:S01]  /*29b0*/  @!P5 IMAD.IADD R107, R107, 0x1, -R0.reuse ;  /* 0x000000016b6bd824 */ /* 0x100fe200078e0a00 */
[----:B------:R-:W-:Y:S01]  /*29c0*/  ISETP.GT.U32.AND P5, PT, R0, R106, PT ;  /* 0x0000006a0000720c */ /* 0x000fe20003fa4070 */
[----:B------:R-:W-:Y:S01]  /*29d0*/  IMAD.HI.U32 R23, R21, R109, RZ ;  /* 0x0000006d15177227 */ /* 0x000fe200078e00ff */
[----:B------:R-:W-:Y:S02]  /*29e0*/  LOP3.LUT R27, R22, 0xc8, RZ, 0xfc, !PT ;  /* 0x000000c8161b7812 */ /* 0x000fe400078efcff */
[----:B------:R-:W-:Y:S01]  /*29f0*/  IABS R112, R28 ;  /* 0x0000001c00707213 */ /* 0x000fe20000000000 */
[----:B------:R-:W-:Y:S01]  /*2a00*/  @!P6 IMAD.IADD R104, R104, 0x1, -R0 ;  /* 0x000000016868e824 */ /* 0x000fe200078e0a00 */
[C---:B------:R-:W-:Y:S01]  /*2a10*/  ISETP.GT.U32.AND P6, PT, R0.reuse, R108, PT ;  /* 0x0000006c0000720c */ /* 0x040fe20003fc4070 */
[----:B------:R-:W-:Y:S01]  /*2a20*/  IMAD.MOV R23, RZ, RZ, -R23 ;  /* 0x000000ffff177224 */ /* 0x000fe200078e0a17 */
[----:B------:R-:W-:Y:S01]  /*2a30*/  IABS R111, R27 ;  /* 0x0000001b006f7213 */ /* 0x000fe20000000000 */
[----:B------:R-:W-:Y:S01]  /*2a40*/  @!P4 IMAD.MOV R100, RZ, RZ, -R100 ;  /* 0x000000ffff64c224 */ /* 0x000fe200078e0a64 */
[C---:B------:R-:W-:Y:S01]  /*2a50*/  ISETP.GT.U32.AND P4, PT, R0.reuse, R105, PT ;  /* 0x000000690000720c */ /* 0x040fe20003f84070 */
[----:B------:R-:W-:-:S02]  /*2a60*/  IMAD R109, R0, R23, R109 ;  /* 0x00000017006d7224 */ /* 0x000fc400078e026d */
[----:B------:R-:W-:Y:S02]  /*2a70*/  @!P5 IMAD.IADD R106, R106, 0x1, -R0 ;  /* 0x000000016a6ad824 */ /* 0x000fe400078e0a00 */
[----:B------:R-:W-:Y:S01]  /*2a80*/  IMAD.HI.U32 R23, R21, R110, RZ ;  /* 0x0000006e15177227 */ /* 0x000fe200078e00ff */
[----:B------:R-:W-:-:S03]  /*2a90*/  ISETP.GT.U32.AND P5, PT, R0, R109, PT ;  /* 0x0000006d0000720c */ /* 0x000fc60003fa4070 */
[----:B------:R-:W-:Y:S01]  /*2aa0*/  @!P6 IMAD.IADD R108, R108, 0x1, -R0 ;  /* 0x000000016c6ce824 */ /* 0x000fe200078e0a00 */
[C---:B------:R-:W-:Y:S01]  /*2ab0*/  ISETP.GT.U32.AND P6, PT, R0.reuse, R107, PT ;  /* 0x0000006b0000720c */ /* 0x040fe20003fc4070 */
[----:B------:R-:W-:Y:S02]  /*2ac0*/  @!P2 IMAD.MOV R104, RZ, RZ, -R104 ;  /* 0x000000ffff68a224 */ /* 0x000fe400078e0a68 */
[----:B------:R-:W-:Y:S01]  /*2ad0*/  IMAD.MOV R23, RZ, RZ, -R23 ;  /* 0x000000ffff177224 */ /* 0x000fe200078e0a17 */
[----:B------:R-:W-:Y:S01]  /*2ae0*/  ISETP.GT.U32.AND P2, PT, R0, R108, PT ;  /* 0x0000006c0000720c */ /* 0x000fe20003f44070 */
[----:B------:R-:W-:Y:S01]  /*2af0*/  @!P1 IMAD.MOV R103, RZ, RZ, -R103 ;  /* 0x000000ffff679224 */ /* 0x000fe200078e0a67 */
[----:B------:R-:W-:Y:S01]  /*2b00*/  ISETP.GE.AND P1, PT, R29, RZ, PT ;  /* 0x000000ff1d00720c */ /* 0x000fe20003f26270 */
[----:B------:R-:W-:Y:S01]  /*2b10*/  @!P4 IMAD.IADD R105, R105, 0x1, -R0 ;  /* 0x000000016969c824 */ /* 0x000fe200078e0a00 */
[----:B------:R-:W-:Y:S01]  /*2b20*/  LOP3.LUT R29, R22, 0xd0, RZ, 0xfc, !PT ;  /* 0x000000d0161d7812 */ /* 0x000fe200078efcff */
[----:B------:R-:W-:Y:S01]  /*2b30*/  IMAD R110, R0, R23, R110 ;  /* 0x00000017006e7224 */ /* 0x000fe200078e026e */
[----:B------:R-:W-:Y:S01]  /*2b40*/  ISETP.GE.AND P4, PT, R30, RZ, PT ;  /* 0x000000ff1e00720c */ /* 0x000fe20003f86270 */
[----:B------:R-:W-:Y:S01]  /*2b50*/  @!P5 IMAD.IADD R109, R109, 0x1, -R0 ;  /* 0x000000016d6dd824 */ /* 0x000fe200078e0a00 */
[----:B------:R-:W-:Y:S01]  /*2b60*/  IABS R113, R29 ;  /* 0x0000001d00717213 */ /* 0x000fe20000000000 */
[----:B------:R-:W-:Y:S01]  /*2b70*/  IMAD.HI.U32 R23, R21, R111, RZ ;  /* 0x0000006f15177227 */ /* 0x000fe200078e00ff */
[----:B------:R-:W-:-:S02]  /*2b80*/  ISETP.GE.AND P5, PT, R26, RZ, PT ;  /* 0x000000ff1a00720c */ /* 0x000fc40003fa6270 */
[----:B------:R-:W-:Y:S01]  /*2b90*/  LOP3.LUT R30, R22, 0xe0, RZ, 0xfc, !PT ;  /* 0x000000e0161e7812 */ /* 0x000fe200078efcff */
[----:B------:R-:W-:Y:S01]  /*2ba0*/  @!P3 IMAD.MOV R105, RZ, RZ, -R105 ;  /* 0x000000ffff69b224 */ /* 0x000fe200078e0a69 */
[C---:B------:R-:W-:Y:S01]  /*2bb0*/  ISETP.GT.U32.AND P3, PT, R0.reuse, R109, PT ;  /* 0x0000006d0000720c */ /* 0x040fe20003f64070 */
[----:B------:R-:W-:Y:S02]  /*2bc0*/  IMAD.MOV R24, RZ, RZ, -R23 ;  /* 0x000000ffff187224 */ /* 0x000fe400078e0a17 */
[--C-:B------:R-:W-:Y:S01]  /*2bd0*/  @!P6 IMAD.IADD R107, R107, 0x1, -R0.reuse ;  /* 0x000000016b6be824 */ /* 0x100fe200078e0a00 */
[----:B------:R-:W-:Y:S01]  /*2be0*/  ISETP.GT.U32.AND P6, PT, R0, R110, PT ;  /* 0x0000006e0000720c */ /* 0x000fe20003fc4070 */
[----:B------:R-:W-:Y:S01]  /*2bf0*/  @!P2 IMAD.IADD R108, R108, 0x1, -R0 ;  /* 0x000000016c6ca824 */ /* 0x000fe200078e0a00 */
[----:B------:R-:W-:Y:S01]  /*2c00*/  ISETP.GE.AND P2, PT, R34, RZ, PT ;  /* 0x000000ff2200720c */ /* 0x000fe20003f46270 */
[----:B------:R-:W-:Y:S01]  /*2c10*/  IMAD R111, R0, R24, R111 ;  /* 0x00000018006f7224 */ /* 0x000fe200078e026f */
[----:B------:R-:W-:Y:S01]  /*2c20*/  LOP3.LUT R34, R22, 0xf0, RZ, 0xfc, !PT ;  /* 0x000000f016227812 */ /* 0x000fe200078efcff */
[----:B------:R-:W-:-:S03]  /*2c30*/  IMAD.HI.U32 R24, R21, R113, RZ ;  /* 0x0000007115187227 */ /* 0x000fc600078e00ff */
[----:B------:R-:W-:Y:S01]  /*2c40*/  IABS R53, R34 ;  /* 0x0000002200357213 */ /* 0x000fe20000000000 */
[----:B------:R-:W-:Y:S02]  /*2c50*/  IMAD.MOV R24, RZ, RZ, -R24 ;  /* 0x000000ffff187224 */ /* 0x000fe400078e0a18 */
[----:B------:R-:W-:Y:S01]  /*2c60*/  @!P1 IMAD.MOV R106, RZ, RZ, -R106 ;  /* 0x000000ffff6a9224 */ /* 0x000fe200078e0a6a */
[C---:B------:R-:W-:Y:S01]  /*2c70*/  ISETP.GT.U32.AND P1, PT, R0.reuse, R111, PT ;  /* 0x0000006f0000720c */ /* 0x040fe20003f24070 */
[--C-:B------:R-:W-:Y:S01]  /*2c80*/  @!P3 IMAD.IADD R109, R109, 0x1, -R0.reuse ;  /* 0x000000016d6db824 */ /* 0x100fe200078e0a00 */
[----:B------:R-:W-:Y:S01]  /*2c90*/  ISETP.GE.AND P3, PT, R29, RZ, PT ;  /* 0x000000ff1d00720c */ /* 0x000fe20003f66270 */
[----:B------:R-:W-:Y:S01]  /*2ca0*/  IMAD R113, R0, R24, R113 ;  /* 0x0000001800717224 */ /* 0x000fe200078e0271 */
[----:B------:R-:W-:Y:S01]  /*2cb0*/  IABS R29, R30 ;  /* 0x0000001e001d7213 */ /* 0x000fe20000000000 */
[----:B------:R-:W-:Y:S01]  /*2cc0*/  @!P6 IMAD.IADD R110, R110, 0x1, -R0 ;  /* 0x000000016e6ee824 */ /* 0x000fe200078e0a00 */
[----:B------:R-:W-:Y:S01]  /*2cd0*/  LOP3.LUT R24, R22, 0xd8, RZ, 0xfc, !PT ;  /* 0x000000d816187812 */ /* 0x000fe200078efcff */
[----:B------:R-:W-:Y:S01]  /*2ce0*/  @!P2 IMAD.MOV R109, RZ, RZ, -R109 ;  /* 0x000000ffff6da224 */ /* 0x000fe200078e0a6d */
[C---:B------:R-:W-:Y:S01]  /*2cf0*/  ISETP.GT.U32.AND P2, PT, R0.reuse, R113, PT ;  /* 0x000000710000720c */ /* 0x040fe20003f44070 */
[----:B------:R-:W-:Y:S01]  /*2d00*/  @!P0 IMAD.MOV R108, RZ, RZ, -R108 ;  /* 0x000000ffff6c8224 */ /* 0x000fe200078e0a6c */
[----:B------:R-:W-:Y:S01]  /*2d10*/  ISETP.GT.U32.AND P6, PT, R0, R110, PT ;  /* 0x0000006e0000720c */ /* 0x000fe20003fc4070 */
[----:B------:R-:W-:Y:S01]  /*2d20*/  IMAD.HI.U32 R23, R21, R112, RZ ;  /* 0x0000007015177227 */ /* 0x000fe200078e00ff */
[----:B------:R-:W-:-:S02]  /*2d30*/  ISETP.GE.AND P0, PT, R28, RZ, PT ;  /* 0x000000ff1c00720c */ /* 0x000fc40003f06270 */
[----:B------:R-:W-:Y:S01]  /*2d40*/  LOP3.LUT R28, R22, 0xd4, RZ, 0xfc, !PT ;  /* 0x000000d4161c7812 */ /* 0x000fe200078efcff */
[----:B------:R-:W-:Y:S02]  /*2d50*/  @!P1 IMAD.IADD R111, R111, 0x1, -R0 ;  /* 0x000000016f6f9824 */ /* 0x000fe400078e0a00 */
[----:B------:R-:W-:Y:S01]  /*2d60*/  IMAD.MOV R23, RZ, RZ, -R23 ;  /* 0x000000ffff177224 */ /* 0x000fe200078e0a17 */
[----:B------:R-:W-:Y:S01]  /*2d70*/  IABS R26, R28 ;  /* 0x0000001c001a7213 */ /* 0x000fe20000000000 */
[----:B------:R-:W-:Y:S01]  /*2d80*/  @!P4 IMAD.MOV R107, RZ, RZ, -R107 ;  /* 0x000000ffff6bc224 */ /* 0x000fe200078e0a6b */
[C---:B------:R-:W-:Y:S01]  /*2d90*/  ISETP.GT.U32.AND P1, PT, R0.reuse, R111, PT ;  /* 0x0000006f0000720c */ /* 0x040fe20003f24070 */
[----:B------:R-:W-:Y:S01]  /*2da0*/  IMAD R112, R0, R23, R112 ;  /* 0x0000001700707224 */ /* 0x000fe200078e0270 */
[----:B------:R-:W-:Y:S01]  /*2db0*/  ISETP.GE.AND P4, PT, R27, RZ, PT ;  /* 0x000000ff1b00720c */ /* 0x000fe20003f86270 */
[----:B------:R-:W-:Y:S01]  /*2dc0*/  @!P2 IMAD.IADD R113, R113, 0x1, -R0 ;  /* 0x000000017171a824 */ /* 0x000fe200078e0a00 */
[----:B------:R-:W-:Y:S01]  /*2dd0*/  IABS R27, R24 ;  /* 0x00000018001b7213 */ /* 0x000fe20000000000 */
[----:B------:R-:W-:-:S03]  /*2de0*/  IMAD.HI.U32 R23, R21, R26, RZ ;  /* 0x0000001a15177227 */ /* 0x000fc600078e00ff */
[----:B------:R-:W-:Y:S01]  /*2df0*/  ISETP.GT.U32.AND P2, PT, R0, R113, PT ;  /* 0x000000710000720c */ /* 0x000fe20003f44070 */
[--C-:B------:R-:W-:Y:S01]  /*2e00*/  @!P6 IMAD.IADD R110, R110, 0x1, -R0.reuse ;  /* 0x000000016e6ee824 */ /* 0x100fe200078e0a00 */
[----:B------:R-:W-:Y:S01]  /*2e10*/  ISETP.GT.U32.AND P6, PT, R0, R112, PT ;  /* 0x000000700000720c */ /* 0x000fe20003fc4070 */
[----:B------:R-:W-:Y:S02]  /*2e20*/  IMAD.MOV R23, RZ, RZ, -R23 ;  /* 0x000000ffff177224 */ /* 0x000fe400078e0a17 */
[----:B------:R-:W-:Y:S01]  /*2e30*/  @!P1 IMAD.IADD R111, R111, 0x1, -R0 ;  /* 0x000000016f6f9824 */ /* 0x000fe200078e0a00 */
[----:B------:R-:W-:Y:S01]  /*2e40*/  ISETP.GE.AND P1, PT, R24, RZ, PT ;  /* 0x000000ff1800720c */ /* 0x000fe20003f26270 */
[----:B------:R-:W-:Y:S02]  /*2e50*/  IMAD R23, R0, R23, R26 ;  /* 0x0000001700177224 */ /* 0x000fe400078e021a */
[----:B------:R-:W-:-:S04]  /*2e60*/  IMAD.HI.U32 R26, R21, R29, RZ ;  /* 0x0000001d151a7227 */ /* 0x000fc800078e00ff */
[----:B------:R-:W-:Y:S02]  /*2e70*/  IMAD.MOV R26, RZ, RZ, -R26 ;  /* 0x000000ffff1a7224 */ /* 0x000fe400078e0a1a */
[----:B------:R-:W-:Y:S01]  /*2e80*/  @!P4 IMAD.MOV R111, RZ, RZ, -R111 ;  /* 0x000000ffff6fc224 */ /* 0x000fe200078e0a6f */
[----:B------:R-:W-:Y:S01]  /*2e90*/  ISETP.GT.U32.AND P4, PT, R0, R23, PT ;  /* 0x000000170000720c */ /* 0x000fe20003f84070 */
[--C-:B------:R-:W-:Y:S02]  /*2ea0*/  @!P6 IMAD.IADD R112, R112, 0x1, -R0.reuse ;  /* 0x000000017070e824 */ /* 0x100fe400078e0a00 */
[C---:B------:R-:W-:Y:S02]  /*2eb0*/  IMAD R29, R0.reuse, R26, R29 ;  /* 0x0000001a001d7224 */ /* 0x040fe400078e021d */
[----:B------:R-:W-:Y:S01]  /*2ec0*/  @!P2 IMAD.IADD R113, R113, 0x1, -R0 ;  /* 0x000000017171a824 */ /* 0x000fe200078e0a00 */
[----:B------:R-:W-:Y:S01]  /*2ed0*/  ISETP.GT.U32.AND P6, PT, R0, R112, PT ;  /* 0x000000700000720c */ /* 0x000fe20003fc4070 */
[----:B------:R-:W-:-:S04]  /*2ee0*/  IMAD.HI.U32 R24, R21, R27, RZ ;  /* 0x0000001b15187227 */ /* 0x000fc800078e00ff */
[----:B------:R-:W-:Y:S01]  /*2ef0*/  @!P3 IMAD.MOV R113, RZ, RZ, -R113 ;  /* 0x000000ffff71b224 */ /* 0x000fe200078e0a71 */
[C---:B------:R-:W-:Y:S01]  /*2f00*/  ISETP.GT.U32.AND P3, PT, R0.reuse, R29, PT ;  /* 0x0000001d0000720c */ /* 0x040fe20003f64070 */
[----:B------:R-:W-:Y:S02]  /*2f10*/  IMAD.MOV R24, RZ, RZ, -R24 ;  /* 0x000000ffff187224 */ /* 0x000fe400078e0a18 */
[--C-:B------:R-:W-:Y:S02]  /*2f20*/  @!P4 IMAD.IADD R23, R23, 0x1, -R0.reuse ;  /* 0x000000011717c824 */ /* 0x100fe400078e0a00 */
[----:B------:R-:W-:Y:S01]  /*2f30*/  IMAD R27, R0, R24, R27 ;  /* 0x00000018001b7224 */ /* 0x000fe200078e021b */
[----:B------:R-:W-:Y:S01]  /*2f40*/  LOP3.LUT R24, R22, 0xe4, RZ, 0xfc, !PT ;  /* 0x000000e416187812 */ /* 0x000fe200078efcff */
[----:B------:R-:W-:Y:S01]  /*2f50*/  @!P6 IMAD.IADD R112, R112, 0x1, -R0 ;  /* 0x000000017070e824 */ /* 0x000fe200078e0a00 */
[C---:B------:R-:W-:Y:S01]  /*2f60*/  ISETP.GT.U32.AND P4, PT, R0.reuse, R23, PT ;  /* 0x000000170000720c */ /* 0x040fe20003f84070 */
[----:B------:R-:W-:Y:S01]  /*2f70*/  @!P5 IMAD.MOV R110, RZ, RZ, -R110 ;  /* 0x000000ffff6ed224 */ /* 0x000fe200078e0a6e */
[----:B------:R-:W-:Y:S01]  /*2f80*/  ISETP.GT.U32.AND P2, PT, R0, R27, PT ;  /* 0x0000001b0000720c */ /* 0x000fe20003f44070 */
[----:B------:R-:W-:Y:S01]  /*2f90*/  @!P0 IMAD.MOV R112, RZ, RZ, -R112 ;  /* 0x000000ffff708224 */ /* 0x000fe200078e0a70 */
[----:B------:R-:W-:Y:S01]  /*2fa0*/  IABS R31, R24 ;  /* 0x00000018001f7213 */ /* 0x000fe20000000000 */
[----:B------:R-:W-:Y:S01]  /*2fb0*/  @!P3 IMAD.IADD R29, R29, 0x1, -R0 ;  /* 0x000000011d1db824 */ /* 0x000fe200078e0a00 */
[----:B------:R-:W-:-:S02]  /*2fc0*/  ISETP.GE.AND P5, PT, R28, RZ, PT ;  /* 0x000000ff1c00720c */ /* 0x000fc40003fa6270 */
[----:B------:R-:W-:Y:S02]  /*2fd0*/  LOP3.LUT R28, R22, 0xe8, RZ, 0xfc, !PT ;  /* 0x000000e8161c7812 */ /* 0x000fe400078efcff */
[----:B------:R-:W-:Y:S02]  /*2fe0*/  ISETP.GE.AND P6, PT, R30, RZ, PT ;  /* 0x000000ff1e00720c */ /* 0x000fe40003fc6270 */
[----:B------:R-:W-:Y:S01]  /*2ff0*/  ISETP.GE.AND P0, PT, R24, RZ, PT ;  /* 0x000000ff1800720c */ /* 0x000fe20003f06270 */
[----:B------:R-:W-:Y:S01]  /*3000*/  IMAD.HI.U32 R24, R21, R31, RZ ;  /* 0x0000001f15187227 */ /* 0x000fe200078e00ff */
[----:B------:R-:W-:Y:S02]  /*3010*/  LOP3.LUT R30, R22, 0xec, RZ, 0xfc, !PT ;  /* 0x000000ec161e7812 */ /* 0x000fe400078efcff */
[C---:B------:R-:W-:Y:S01]  /*3020*/  ISETP.GT.U32.AND P3, PT, R0.reuse, R29, PT ;  /* 0x0000001d0000720c */ /* 0x040fe20003f64070 */
[----:B------:R-:W-:Y:S01]  /*3030*/  @!P2 IMAD.IADD R27, R27, 0x1, -R0 ;  /* 0x000000011b1ba824 */ /* 0x000fe200078e0a00 */
[----:B------:R-:W-:Y:S01]  /*3040*/  IABS R49, R28 ;  /* 0x0000001c00317213 */ /* 0x000fe20000000000 */
[----:B------:R-:W-:Y:S01]  /*3050*/  IMAD.MOV R24, RZ, RZ, -R24 ;  /* 0x000000ffff187224 */ /* 0x000fe200078e0a18 */
[----:B------:R-:W-:Y:S01]  /*3060*/  IABS R51, R30 ;  /* 0x0000001e00337213 */ /* 0x000fe20000000000 */
[----:B------:R-:W-:Y:S01]  /*3070*/  @!P4 IMAD.IADD R23, R23, 0x1, -R0 ;  /* 0x000000011717c824 */ /* 0x000fe200078e0a00 */
[----:B------:R-:W-:Y:S01]  /*3080*/  ISETP.GT.U32.AND P2, PT, R0, R27, PT ;  /* 0x0000001b0000720c */ /* 0x000fe20003f44070 */
[----:B------:R-:W-:Y:S01]  /*3090*/  IMAD.HI.U32 R26, R21, R49, RZ ;  /* 0x00000031151a7227 */ /* 0x000fe200078e00ff */
[----:B------:R-:W-:-:S03]  /*30a0*/  ISETP.GE.AND P4, PT, R28, RZ, PT ;  /* 0x000000ff1c00720c */ /* 0x000fc60003f86270 */
[----:B------:R-:W-:Y:S02]  /*30b0*/  IMAD R31, R0, R24, R31 ;  /* 0x00000018001f7224 */ /* 0x000fe400078e021f */
[----:B------:R-:W-:-:S04]  /*30c0*/  IMAD.HI.U32 R24, R21, R51, RZ ;  /* 0x0000003315187227 */ /* 0x000fc800078e00ff */
[----:B------:R-:W-:Y:S02]  /*30d0*/  IMAD.MOV R26, RZ, RZ, -R26 ;  /* 0x000000ffff1a7224 */ /* 0x000fe400078e0a1a */
[----:B------:R-:W-:Y:S02]  /*30e0*/  IMAD.MOV.U32 R41, RZ, RZ, R23 ;  /* 0x000000ffff297224 */ /* 0x000fe400078e0017 */
[----:B------:R-:W-:Y:S02]  /*30f0*/  IMAD.MOV R24, RZ, RZ, -R24 ;  /* 0x000000ffff187224 */ /* 0x000fe400078e0a18 */
[----:B------:R-:W-:Y:S01]  /*3100*/  @!P3 IMAD.IADD R29, R29, 0x1, -R0 ;  /* 0x000000011d1db824 */ /* 0x000fe200078e0a00 */
[----:B------:R-:W-:Y:S01]  /*3110*/  ISETP.GE.AND P3, PT, R22, RZ, PT ;  /* 0x000000ff1600720c */ /* 0x000fe20003f66270 */
[----:B------:R-:W-:Y:S02]  /*3120*/  IMAD R49, R0, R26, R49 ;  /* 0x0000001a00317224 */ /* 0x000fe400078e0231 */
[----:B------:R-:W-:Y:S01]  /*3130*/  @!P5 IMAD.MOV R41, RZ, RZ, -R41 ;  /* 0x000000ffff29d224 */ /* 0x000fe200078e0a29 */
[----:B------:R-:W-:Y:S01]  /*3140*/  ISETP.GE.AND P5, PT, R30, RZ, PT ;  /* 0x000000ff1e00720c */ /* 0x000fe20003fa6270 */
[----:B------:R-:W-:Y:S01]  /*3150*/  IMAD.HI.U32 R26, R21, R53, RZ ;  /* 0x00000035151a7227 */ /* 0x000fe200078e00ff */
[----:B------:R-:W-:-:S03]  /*3160*/  LOP3.LUT R30, R22, 0xf8, RZ, 0xfc, !PT ;  /* 0x000000f8161e7812 */ /* 0x000fc600078efcff */
[----:B------:R-:W-:Y:S01]  /*3170*/  IMAD R51, R0, R24, R51 ;  /* 0x0000001800337224 */ /* 0x000fe200078e0233 */
[----:B------:R-:W-:Y:S01]  /*3180*/  IABS R24, R22 ;  /* 0x0000001600187213 */ /* 0x000fe20000000000 */
[----:B------:R-:W-:Y:S01]  /*3190*/  IMAD.MOV.U32 R45, RZ, RZ, R29 ;  /* 0x000000ffff2d7224 */ /* 0x000fe200078e001d */
[----:B------:R-:W-:Y:S01]  /*31a0*/  IABS R59, R30 ;  /* 0x0000001e003b7213 */ /* 0x000fe20000000000 */
[----:B------:R-:W-:Y:S02]  /*31b0*/  IMAD.MOV R26, RZ, RZ, -R26 ;  /* 0x000000ffff1a7224 */ /* 0x000fe400078e0a1a */
[----:B------:R-:W-:-:S04]  /*31c0*/  IMAD.HI.U32 R23, R21, R55, RZ ;  /* 0x0000003715177227 */ /* 0x000fc800078e00ff */
[----:B------:R-:W-:Y:S01]  /*31d0*/  @!P6 IMAD.MOV R45, RZ, RZ, -R45 ;  /* 0x000000ffff2de224 */ /* 0x000fe200078e0a2d */
[C---:B------:R-:W-:Y:S01]  /*31e0*/  ISETP.GT.U32.AND P6, PT, R0.reuse, R51, PT ;  /* 0x000000330000720c */ /* 0x040fe20003fc4070 */
[----:B------:R-:W-:Y:S01]  /*31f0*/  @!P2 IMAD.IADD R27, R27, 0x1, -R0 ;  /* 0x000000011b1ba824 */ /* 0x000fe200078e0a00 */
[----:B------:R-:W-:Y:S01]  /*3200*/  ISETP.GT.U32.AND P2, PT, R0, R31, PT ;  /* 0x0000001f0000720c */ /* 0x000fe20003f44070 */
[----:B------:R-:W-:-:S04]  /*3210*/  IMAD.HI.U32 R22, R21, R24, RZ ;  /* 0x0000001815167227 */ /* 0x000fc800078e00ff */
[----:B------:R-:W-:Y:S02]  /*3220*/  IMAD R53, R0, R26, R53 ;  /* 0x0000001a00357224 */ /* 0x000fe400078e0235 */
[----:B------:R-:W-:Y:S02]  /*3230*/  IMAD.MOV R26, RZ, RZ, -R23 ;  /* 0x000000ffff1a7224 */ /* 0x000fe400078e0a17 */
[----:B------:R-:W-:Y:S02]  /*3240*/  IMAD.MOV.U32 R115, RZ, RZ, R27 ;  /* 0x000000ffff737224 */ /* 0x000fe400078e001b */
[----:B------:R-:W-:-:S04]  /*3250*/  IMAD.HI.U32 R23, R21, R59, RZ ;  /* 0x0000003b15177227 */ /* 0x000fc800078e00ff */
[----:B------:R-:W-:Y:S02]  /*3260*/  IMAD.MOV R27, RZ, RZ, -R22 ;  /* 0x000000ffff1b7224 */ /* 0x000fe400078e0a16 */
[C---:B------:R-:W-:Y:S02]  /*3270*/  IMAD R55, R0.reuse, R26, R55 ;  /* 0x0000001a00377224 */ /* 0x040fe400078e0237 */
[----:B------:R-:W-:Y:S02]  /*3280*/  IMAD.MOV R26, RZ, RZ, -R23 ;  /* 0x000000ffff1a7224 */ /* 0x000fe400078e0a17 */
[----:B------:R-:W-:Y:S01]  /*3290*/  @!P1 IMAD.MOV R115, RZ, RZ, -R115 ;  /* 0x000000ffff739224 */ /* 0x000fe200078e0a73 */
[C---:B------:R-:W-:Y:S01]  /*32a0*/  ISETP.GT.U32.AND P1, PT, R0.reuse, R49, PT ;  /* 0x000000310000720c */ /* 0x040fe20003f24070 */
[----:B------:R-:W-:Y:S02]  /*32b0*/  IMAD R23, R0, R27, R24 ;  /* 0x0000001b00177224 */ /* 0x000fe400078e0218 */
[----:B------:R-:W-:-:S02]  /*32c0*/  @!P6 IMAD.IADD R51, R51, 0x1, -R0 ;  /* 0x000000013333e824 */ /* 0x000fc400078e0a00 */
[----:B------:R-:W-:Y:S01]  /*32d0*/  VIADD R22, R2, UR7 ;  /* 0x0000000702167c36 */ /* 0x000fe20008000000 */
[----:B------:R-:W-:Y:S01]  /*32e0*/  ISETP.GT.U32.AND P6, PT, R0, R23, PT ;  /* 0x000000170000720c */ /* 0x000fe20003fc4070 */
[--C-:B------:R-:W-:Y:S02]  /*32f0*/  @!P2 IMAD.IADD R31, R31, 0x1, -R0.reuse ;  /* 0x000000011f1fa824 */ /* 0x100fe400078e0a00 */
[C---:B------:R-:W-:Y:S02]  /*3300*/  VIADD R36, R22.reuse, 0x1c ;  /* 0x0000001c16247836 */ /* 0x040fe40000000000 */
[----:B------:R-:W-:Y:S01]  /*3310*/  VIADD R38, R22, 0x3c ;  /* 0x0000003c16267836 */ /* 0x000fe20000000000 */
[----:B------:R-:W-:Y:S01]  /*3320*/  ISETP.GT.U32.AND P2, PT, R0, R31, PT ;  /* 0x0000001f0000720c */ /* 0x000fe20003f44070 */
[--C-:B------:R-:W-:Y:S01]  /*3330*/  @!P1 IMAD.IADD R49, R49, 0x1, -R0.reuse ;  /* 0x0000000131319824 */ /* 0x100fe200078e0a00 */
[----:B------:R-:W-:Y:S01]  /*3340*/  IABS R27, R36 ;  /* 0x00000024001b7213 */ /* 0x000fe20000000000 */
[----:B------:R-:W-:Y:S01]  /*3350*/  VIADD R40, R22, 0x5c ;  /* 0x0000005c16287836 */ /* 0x000fe20000000000 */
[----:B------:R-:W-:Y:S01]  /*3360*/  IABS R29, R38 ;  /* 0x00000026001d7213 */ /* 0x000fe20000000000 */
[C---:B------:R-:W-:Y:S01]  /*3370*/  IMAD R59, R0.reuse, R26, R59 ;  /* 0x0000001a003b7224 */ /* 0x040fe200078e023b */
[----:B------:R-:W-:Y:S01]  /*3380*/  ISETP.GT.U32.AND P1, PT, R0, R49, PT ;  /* 0x000000310000720c */ /* 0x000fe20003f24070 */
[----:B------:R-:W-:-:S02]  /*3390*/  @!P6 IMAD.IADD R23, R23, 0x1, -R0 ;  /* 0x000000011717e824 */ /* 0x000fc400078e0a00 */
[----:B------:R-:W-:-:S03]  /*33a0*/  IMAD.HI.U32 R24, R21, R27, RZ ;  /* 0x0000001b15187227 */ /* 0x000fc600078e00ff */
[C---:B------:R-:W-:Y:S01]  /*33b0*/  ISETP.GT.U32.AND P6, PT, R0.reuse, R23, PT ;  /* 0x000000170000720c */ /* 0x040fe20003fc4070 */
[----:B------:R-:W-:Y:S02]  /*33c0*/  IMAD.MOV R28, RZ, RZ, -R24 ;  /* 0x000000ffff1c7224 */ /* 0x000fe400078e0a18 */
[--C-:B------:R-:W-:Y:S01]  /*33d0*/  @!P2 IMAD.IADD R31, R31, 0x1, -R0.reuse ;  /* 0x000000011f1fa824 */ /* 0x100fe200078e0a00 */
[C---:B------:R-:W-:Y:S01]  /*33e0*/  ISETP.GT.U32.AND P2, PT, R0.reuse, R53, PT ;  /* 0x000000350000720c */ /* 0x040fe20003f44070 */
[C---:B------:R-:W-:Y:S02]  /*33f0*/  IMAD R27, R0.reuse, R28, R27 ;  /* 0x0000001c001b7224 */ /* 0x040fe400078e021b */
[----:B------:R-:W-:Y:S01]  /*3400*/  @!P1 IMAD.IADD R49, R49, 0x1, -R0 ;  /* 0x0000000131319824 */ /* 0x000fe200078e0a00 */
[----:B------:R-:W-:Y:S01]  /*3410*/  ISETP.GT.U32.AND P1, PT, R0, R55, PT ;  /* 0x000000370000720c */ /* 0x000fe20003f24070 */
[----:B------:R-:W-:-:S04]  /*3420*/  IMAD.HI.U32 R24, R21, R29, RZ ;  /* 0x0000001d15187227 */ /* 0x000fc800078e00ff */
[----:B------:R-:W-:Y:S01]  /*3430*/  @!P6 IMAD.IADD R23, R23, 0x1, -R0 ;  /* 0x000000011717e824 */ /* 0x000fe200078e0a00 */
[C---:B------:R-:W-:Y:S01]  /*3440*/  ISETP.GT.U32.AND P6, PT, R0.reuse, R27, PT ;  /* 0x0000001b0000720c */ /* 0x040fe20003fc4070 */
[----:B------:R-:W-:Y:S01]  /*3450*/  IMAD.MOV.U32 R47, RZ, RZ, R31 ;  /* 0x000000ffff2f7224 */ /* 0x000fe200078e001f */
[----:B------:R-:W-:Y:S01]  /*3460*/  IABS R31, R40 ;  /* 0x00000028001f7213 */ /* 0x000fe20000000000 */
[----:B------:R-:W-:Y:S02]  /*3470*/  IMAD.MOV R24, RZ, RZ, -R24 ;  /* 0x000000ffff187224 */ /* 0x000fe400078e0a18 */
[----:B------:R-:W-:Y:S01]  /*3480*/  @!P0 IMAD.MOV R47, RZ, RZ, -R47 ;  /* 0x000000ffff2f8224 */ /* 0x000fe200078e0a2f */
[C---:B------:R-:W-:Y:S01]  /*3490*/  ISETP.GT.U32.AND P0, PT, R0.reuse, R51, PT ;  /* 0x000000330000720c */ /* 0x040fe20003f04070 */
[----:B------:R-:W-:Y:S02]  /*34a0*/  @!P1 IMAD.IADD R55, R55, 0x1, -R0 ;  /* 0x0000000137379824 */ /* 0x000fe400078e0a00 */
[----:B------:R-:W-:-:S02]  /*34b0*/  IMAD R29, R0, R24, R29 ;  /* 0x00000018001d7224 */ /* 0x000fc400078e021d */
[--C-:B------:R-:W-:Y:S01]  /*34c0*/  @!P2 IMAD.IADD R53, R53, 0x1, -R0.reuse ;  /* 0x000000013535a824 */ /* 0x100fe200078e0a00 */
[C---:B------:R-:W-:Y:S01]  /*34d0*/  ISETP.GT.U32.AND P1, PT, R0.reuse, R55, PT ;  /* 0x000000370000720c */ /* 0x040fe20003f24070 */
[----:B------:R-:W-:Y:S01]  /*34e0*/  @!P6 IMAD.IADD R27, R27, 0x1, -R0 ;  /* 0x000000011b1be824 */ /* 0x000fe200078e0a00 */
[C---:B------:R-:W-:Y:S01]  /*34f0*/  ISETP.GT.U32.AND P6, PT, R0.reuse, R29, PT ;  /* 0x0000001d0000720c */ /* 0x040fe20003fc4070 */
[----:B------:R-:W-:Y:S01]  /*3500*/  IMAD.HI.U32 R26, R21, R31, RZ ;  /* 0x0000001f151a7227 */ /* 0x000fe200078e00ff */
[----:B------:R-:W-:-:S03]  /*3510*/  ISETP.GT.U32.AND P2, PT, R0, R53, PT ;  /* 0x000000350000720c */ /* 0x000fc60003f44070 */
[----:B------:R-:W-:Y:S02]  /*3520*/  IMAD.MOV R26, RZ, RZ, -R26 ;  /* 0x000000ffff1a7224 */ /* 0x000fe400078e0a1a */
[----:B------:R-:W-:Y:S02]  /*3530*/  VIADD R44, R22, 0x9c ;  /* 0x0000009c162c7836 */ /* 0x000fe40000000000 */
[--C-:B------:R-:W-:Y:S01]  /*3540*/  @!P0 IMAD.IADD R51, R51, 0x1, -R0.reuse ;  /* 0x0000000133338824 */ /* 0x100fe200078e0a00 */
[C---:B------:R-:W-:Y:S01]  /*3550*/  ISETP.GT.U32.AND P0, PT, R0.reuse, R59, PT ;  /* 0x0000003b0000720c */ /* 0x040fe20003f04070 */
[----:B------:R-:W-:Y:S01]  /*3560*/  IMAD R31, R0, R26, R31 ;  /* 0x0000001a001f7224 */ /* 0x000fe200078e021f */
[----:B------:R-:W-:Y:S01]  /*3570*/  IABS R37, R44 ;  /* 0x0000002c00257213 */ /* 0x000fe20000000000 */
[----:B------:R-:W-:Y:S02]  /*3580*/  VIADD R42, R22, 0x7c ;  /* 0x0000007c162a7836 */ /* 0x000fe40000000000 */
[--C-:B------:R-:W-:Y:S01]  /*3590*/  @!P1 IMAD.IADD R55, R55, 0x1, -R0.reuse ;  /* 0x0000000137379824 */ /* 0x100fe200078e0a00 */
[----:B------:R-:W-:Y:S01]  /*35a0*/  ISETP.GE.AND P1, PT, R35, RZ, PT ;  /* 0x000000ff2300720c */ /* 0x000fe20003f26270 */
[----:B------:R-:W-:Y:S01]  /*35b0*/  @!P6 IMAD.IADD R29, R29, 0x1, -R0 ;  /* 0x000000011d1de824 */ /* 0x000fe200078e0a00 */
[----:B------:R-:W-:Y:S01]  /*35c0*/  ISETP.GT.U32.AND P6, PT, R0, R31, PT ;  /* 0x0000001f0000720c */ /* 0x000fe20003fc4070 */
[----:B------:R-:W-:Y:S01]  /*35d0*/  IMAD.HI.U32 R26, R21, R37, RZ ;  /* 0x00000025151a7227 */ /* 0x000fe200078e00ff */
[----:B------:R-:W-:-:S03]  /*35e0*/  IABS R35, R42 ;  /* 0x0000002a00237213 */ /* 0x000fc60000000000 */
[----:B------:R-:W-:Y:S01]  /*35f0*/  @!P2 IMAD.IADD R53, R53, 0x1, -R0 ;  /* 0x000000013535a824 */ /* 0x000fe200078e0a00 */
[----:B------:R-:W-:Y:S01]  /*3600*/  ISETP.GE.AND P2, PT, R34, RZ, PT ;  /* 0x000000ff2200720c */ /* 0x000fe20003f46270 */
[C---:B------:R-:W-:Y:S02]  /*3610*/  VIADD R46, R22.reuse, 0xbc ;  /* 0x000000bc162e7836 */ /* 0x040fe40000000000 */
[----:B------:R-:W-:Y:S02]  /*3620*/  VIADD R48, R22, 0xdc ;  /* 0x000000dc16307836 */ /* 0x000fe40000000000 */
[----:B------:R-:W-:Y:S01]  /*3630*/  IMAD.HI.U32 R24, R21, R35, RZ ;  /* 0x0000002315187227 */ /* 0x000fe200078e00ff */
[----:B------:R-:W-:Y:S02]  /*3640*/  IABS R39, R46 ;  /* 0x0000002e00277213 */ /* 0x000fe40000000000 */
[----:B------:R-:W-:Y:S01]  /*3650*/  IABS R43, R48 ;  /* 0x00000030002b7213 */ /* 0x000fe20000000000 */
[----:B------:R-:W-:-:S02]  /*3660*/  IMAD.MOV R26, RZ, RZ, -R26 ;  /* 0x000000ffff1a7224 */ /* 0x000fc400078e0a1a */
[----:B------:R-:W-:Y:S02]  /*3670*/  VIADD R34, R22, 0xfc ;  /* 0x000000fc16227836 */ /* 0x000fe40000000000 */
[----:B------:R-:W-:Y:S01]  /*3680*/  @!P0 IMAD.IADD R59, R59, 0x1, -R0 ;  /* 0x000000013b3b8824 */ /* 0x000fe200078e0a00 */
[----:B------:R-:W-:Y:S01]  /*3690*/  ISETP.GE.AND P0, PT, R30, RZ, PT ;  /* 0x000000ff1e00720c */ /* 0x000fe20003f06270 */
[----:B------:R-:W-:Y:S01]  /*36a0*/  IMAD.MOV R24, RZ, RZ, -R24 ;  /* 0x000000ffff187224 */ /* 0x000fe200078e0a18 */
[----:B------:R-:W-:Y:S01]  /*36b0*/  IABS R22, R34 ;  /* 0x0000002200167213 */ /* 0x000fe20000000000 */
[C---:B------:R-:W-:Y:S02]  /*36c0*/  IMAD R37, R0.reuse, R26, R37 ;  /* 0x0000001a00257224 */ /* 0x040fe400078e0225 */
[----:B------:R-:W-:Y:S01]  /*36d0*/  @!P4 IMAD.MOV R49, RZ, RZ, -R49 ;  /* 0x000000ffff31c224 */ /* 0x000fe200078e0a31 */
[C---:B------:R-:W-:Y:S01]  /*36e0*/  ISETP.GT.U32.AND P4, PT, R0.reuse, R59, PT ;  /* 0x0000003b0000720c */ /* 0x040fe20003f84070 */
[----:B------:R-:W-:Y:S01]  /*36f0*/  @!P6 IMAD.IADD R31, R31, 0x1, -R0 ;  /* 0x000000011f1fe824 */ /* 0x000fe200078e0a00 */
[----:B------:R-:W-:Y:S01]  /*3700*/  ISETP.GT.U32.AND P6, PT, R0, R29, PT ;  /* 0x0000001d0000720c */ /* 0x000fe20003fc4070 */
[----:B------:R-:W-:-:S04]  /*3710*/  IMAD.HI.U32 R28, R21, R39, RZ ;  /* 0x00000027151c7227 */ /* 0x000fc800078e00ff */
[C---:B------:R-:W-:Y:S02]  /*3720*/  IMAD R35, R0.reuse, R24, R35 ;  /* 0x0000001800237224 */ /* 0x040fe400078e0223 */
[----:B------:R-:W-:Y:S01]  /*3730*/  @!P5 IMAD.MOV R51, RZ, RZ, -R51 ;  /* 0x000000ffff33d224 */ /* 0x000fe200078e0a33 */
[C---:B------:R-:W-:Y:S01]  /*3740*/  ISETP.GT.U32.AND P5, PT, R0.reuse, R27, PT ;  /* 0x0000001b0000720c */ /* 0x040fe20003fa4070 */
[----:B------:R-:W-:Y:S01]  /*3750*/  IMAD.MOV.U32 R57, RZ, RZ, R55 ;  /* 0x000000ffff397224 */ /* 0x000fe200078e0037 */
[----:B------:R-:W1:Y:S01]  /*3760*/  LDS R24, [UR11] ;  /* 0x0000000bff187984 */ /* 0x000e620008000800 */
[----:B------:R-:W-:Y:S01]  /*3770*/  @!P3 IMAD.MOV R23, RZ, RZ, -R23 ;  /* 0x000000ffff17b224 */ /* 0x000fe200078e0a17 */
[----:B------:R-:W-:Y:S01]  /*3780*/  ISETP.GT.U32.AND P3, PT, R0, R37, PT ;  /* 0x000000250000720c */ /* 0x000fe20003f64070 */
[C---:B------:R-:W-:Y:S01]  /*3790*/  IMAD.HI.U32 R30, R21.reuse, R43, RZ ;  /* 0x0000002b151e7227 */ /* 0x040fe200078e00ff */
[----:B------:R-:W2:Y:S03]  /*37a0*/  LDC.64 R54, c[0x0][0x3a8] ;  /* 0x0000ea00ff367b82 */ /* 0x000ea60000000a00 */
[----:B------:R-:W-:-:S04]  /*37b0*/  IMAD.HI.U32 R21, R21, R22, RZ ;  /* 0x0000001615157227 */ /* 0x000fc800078e00ff */
[----:B------:R-:W-:Y:S01]  /*37c0*/  @!P2 IMAD.MOV R53, RZ, RZ, -R53 ;  /* 0x000000ffff35a224 */ /* 0x000fe200078e0a35 */
[C---:B------:R-:W-:Y:S01]  /*37d0*/  ISETP.GT.U32.AND P2, PT, R0.reuse, R31, PT ;  /* 0x0000001f0000720c */ /* 0x040fe20003f44070 */
[----:B------:R-:W-:Y:S02]  /*37e0*/  IMAD.MOV R28, RZ, RZ, -R28 ;  /* 0x000000ffff1c7224 */ /* 0x000fe400078e0a1c */
[----:B------:R-:W-:Y:S01]  /*37f0*/  @!P1 IMAD.MOV R57, RZ, RZ, -R57 ;  /* 0x000000ffff399224 */ /* 0x000fe200078e0a39 */
[C---:B------:R-:W-:Y:S01]  /*3800*/  ISETP.GT.U32.AND P1, PT, R0.reuse, R35, PT ;  /* 0x000000230000720c */ /* 0x040fe20003f24070 */
[----:B------:R-:W-:Y:S02]  /*3810*/  IMAD.MOV R30, RZ, RZ, -R30 ;  /* 0x000000ffff1e7224 */ /* 0x000fe400078e0a1e */
[----:B------:R-:W-:Y:S02]  /*3820*/  IMAD.MOV R21, RZ, RZ, -R21 ;  /* 0x000000ffff157224 */ /* 0x000fe400078e0a15 */
[----:B------:R-:W-:-:S02]  /*3830*/  IMAD R39, R0, R28, R39 ;  /* 0x0000001c00277224 */ /* 0x000fc400078e0227 */
[C---:B------:R-:W-:Y:S02]  /*3840*/  IMAD R43, R0.reuse, R30, R43 ;  /* 0x0000001e002b7224 */ /* 0x040fe400078e022b */
[C---:B------:R-:W-:Y:S02]  /*3850*/  IMAD R21, R0.reuse, R21, R22 ;  /* 0x0000001500157224 */ /* 0x040fe400078e0216 */
[--C-:B------:R-:W-:Y:S01]  /*3860*/  @!P4 IMAD.IADD R59, R59, 0x1, -R0.reuse ;  /* 0x000000013b3bc824 */ /* 0x100fe200078e0a00 */
[C---:B------:R-:W-:Y:S01]  /*3870*/  ISETP.GT.U32.AND P4, PT, R0.reuse, R39, PT ;  /* 0x000000270000720c */ /* 0x040fe20003f84070 */
[--C-:B------:R-:W-:Y:S01]  /*3880*/  @!P5 IMAD.IADD R27, R27, 0x1, -R0.reuse ;  /* 0x000000011b1bd824 */ /* 0x100fe200078e0a00 */
[C---:B------:R-:W-:Y:S01]  /*3890*/  ISETP.GT.U32.AND P5, PT, R0.reuse, R43, PT ;  /* 0x0000002b0000720c */ /* 0x040fe20003fa4070 */
[--C-:B------:R-:W-:Y:S01]  /*38a0*/  @!P3 IMAD.IADD R37, R37, 0x1, -R0.reuse ;  /* 0x000000012525b824 */ /* 0x100fe200078e0a00 */
[----:B------:R-:W-:Y:S01]  /*38b0*/  ISETP.GT.U32.AND P3, PT, R0, R21, PT ;  /* 0x000000150000720c */ /* 0x000fe20003f64070 */
[--C-:B------:R-:W-:Y:S01]  /*38c0*/  @!P2 IMAD.IADD R31, R31, 0x1, -R0.reuse ;  /* 0x000000011f1fa824 */ /* 0x100fe200078e0a00 */
[----:B------:R-:W-:Y:S01]  /*38d0*/  ISETP.NE.U32.AND P2, PT, R9, RZ, PT ;  /* 0x000000ff0900720c */ /* 0x000fe20003f45070 */
[--C-:B------:R-:W-:Y:S01]  /*38e0*/  @!P6 IMAD.IADD R29, R29, 0x1, -R0.reuse ;  /* 0x000000011d1de824 */ /* 0x100fe200078e0a00 */
[----:B------:R-:W-:Y:S01]  /*38f0*/  ISETP.GE.AND P6, PT, R36, RZ, PT ;  /* 0x000000ff2400720c */ /* 0x000fe20003fc6270 */
[--C-:B------:R-:W-:Y:S01]  /*3900*/  @!P1 IMAD.IADD R35, R35, 0x1, -R0.reuse ;  /* 0x0000000123239824 */ /* 0x100fe200078e0a00 */
[----:B------:R-:W-:Y:S01]  /*3910*/  ISETP.GE.AND P1, PT, R38, RZ, PT ;  /* 0x000000ff2600720c */ /* 0x000fe20003f26270 */
[----:B------:R-:W-:Y:S01]  /*3920*/  IMAD.MOV.U32 R9, RZ, RZ, R59 ;  /* 0x000000ffff097224 */ /* 0x000fe200078e003b */
[----:B-1----:R-:W-:Y:S01]  /*3930*/  R2UR UR10, R24 ;  /* 0x00000000180a72ca */ /* 0x002fe200000e0000 */
[--C-:B------:R-:W-:Y:S01]  /*3940*/  @!P4 IMAD.IADD R39, R39, 0x1, -R0.reuse ;  /* 0x000000012727c824 */ /* 0x100fe200078e0a00 */
[----:B------:R-:W-:Y:S01]  /*3950*/  ISETP.GE.AND P4, PT, R40, RZ, PT ;  /* 0x000000ff2800720c */ /* 0x000fe20003f86270 */
[----:B------:R-:W-:Y:S01]  /*3960*/  @!P0 IMAD.MOV R9, RZ, RZ, -R9 ;  /* 0x000000ffff098224 */ /* 0x000fe200078e0a09 */
[C---:B------:R-:W-:Y:S01]  /*3970*/  ISETP.GT.U32.AND P0, PT, R0.reuse, R35, PT ;  /* 0x000000230000720c */ /* 0x040fe20003f04070 */
[--C-:B------:R-:W-:Y:S01]  /*3980*/  @!P5 IMAD.IADD R43, R43, 0x1, -R0.reuse ;  /* 0x000000012b2bd824 */ /* 0x100fe200078e0a00 */
[----:B------:R-:W-:Y:S01]  /*3990*/  ISETP.GT.U32.AND P5, PT, R0, R37, PT ;  /* 0x000000250000720c */ /* 0x000fe20003fa4070 */
[----:B------:R-:W-:-:S02]  /*39a0*/  @!P3 IMAD.IADD R21, R21, 0x1, -R0 ;  /* 0x000000011515b824 */ /* 0x000fc400078e0a00 */
[----:B------:R-:W-:Y:S01]  /*39b0*/  @!P6 IMAD.MOV R27, RZ, RZ, -R27 ;  /* 0x000000ffff1be224 */ /* 0x000fe200078e0a1b */
[C---:B------:R-:W-:Y:S01]  /*39c0*/  ISETP.GT.U32.AND P6, PT, R0.reuse, R39, PT ;  /* 0x000000270000720c */ /* 0x040fe20003fc4070 */
[----:B------:R-:W-:Y:S01]  /*39d0*/  @!P1 IMAD.MOV R29, RZ, RZ, -R29 ;  /* 0x000000ffff1d9224 */ /* 0x000fe200078e0a1d */
[----:B------:R-:W-:Y:S01]  /*39e0*/  ISETP.GT.U32.AND P1, PT, R0, R43, PT ;  /* 0x0000002b0000720c */ /* 0x000fe20003f24070 */
[----:B------:R-:W-:Y:S01]  /*39f0*/  VIADD R22, R10, 0xfffffff0 ;  /* 0xfffffff00a167836 */ /* 0x000fe20000000000 */
[----:B------:R-:W-:Y:S01]  /*3a00*/  BAR.SYNC.DEFER_BLOCKING 0x0 ;  /* 0x0000000000007b1d */ /* 0x000fe20000010000 */
[----:B------:R-:W-:Y:S01]  /*3a10*/  ISETP.GT.U32.AND P3, PT, R0, R21, PT ;  /* 0x000000150000720c */ /* 0x000fe20003f64070 */
[----:B------:R-:W-:Y:S01]  /*3a20*/  @!P4 IMAD.MOV R31, RZ, RZ, -R31 ;  /* 0x000000ffff1fc224 */ /* 0x000fe200078e0a1f */
[----:B------:R-:W-:Y:S01]  /*3a30*/  ISETP.GE.AND P4, PT, R42, RZ, PT ;  /* 0x000000ff2a00720c */ /* 0x000fe20003f86270 */
[--C-:B------:R-:W-:Y:S01]  /*3a40*/  @!P0 IMAD.IADD R35, R35, 0x1, -R0.reuse ;  /* 0x0000000123238824 */ /* 0x100fe200078e0a00 */
[----:B------:R-:W-:Y:S01]  /*3a50*/  ISETP.GE.AND P0, PT, R44, RZ, PT ;  /* 0x000000ff2c00720c */ /* 0x000fe20003f06270 */
[----:B------:R-:W-:Y:S01]  /*3a60*/  @!P5 IMAD.IADD R37, R37, 0x1, -R0 ;  /* 0x000000012525d824 */ /* 0x000fe200078e0a00 */
[----:B------:R-:W-:Y:S01]  /*3a70*/  ISETP.GE.AND P5, PT, R46, RZ, PT ;  /* 0x000000ff2e00720c */ /* 0x000fe20003fa6270 */
[----:B--2---:R-:W-:-:S02]  /*3a80*/  IMAD R7, R54, 0x1e, RZ ;  /* 0x0000001e36077824 */ /* 0x004fc400078e02ff */
[--C-:B------:R-:W-:Y:S01]  /*3a90*/  @!P6 IMAD.IADD R39, R39, 0x1, -R0.reuse ;  /* 0x000000012727e824 */ /* 0x100fe200078e0a00 */
[----:B------:R-:W-:Y:S01]  /*3aa0*/  ISETP.GE.AND P6, PT, R48, RZ, PT ;  /* 0x000000ff3000720c */ /* 0x000fe20003fc6270 */
[--C-:B------:R-:W-:Y:S01]  /*3ab0*/  @!P1 IMAD.IADD R43, R43, 0x1, -R0.reuse ;  /* 0x000000012b2b9824 */ /* 0x100fe200078e0a00 */
[----:B------:R-:W-:Y:S01]  /*3ac0*/  ISETP.GE.AND P1, PT, R34, RZ, PT ;  /* 0x000000ff2200720c */ /* 0x000fe20003f26270 */
[----:B------:R-:W-:Y:S01]  /*3ad0*/  @!P3 IMAD.IADD R21, R21, 0x1, -R0 ;  /* 0x000000011515b824 */ /* 0x000fe200078e0a00 */
[----:B------:R-:W-:Y:S01]  /*3ae0*/  ISETP.GE.U32.AND P3, PT, R22, 0x7fffffd1, PT ;  /* 0x7fffffd11600780c */ /* 0x000fe20003f66070 */
[----:B------:R-:W-:Y:S02]  /*3af0*/  VIADD R0, R10, 0xffffffe0 ;  /* 0xffffffe00a007836 */ /* 0x000fe40000000000 */
[----:B------:R-:W-:Y:S02]  /*3b00*/  @!P0 IMAD.MOV R37, RZ, RZ, -R37 ;  /* 0x000000ffff258224 */ /* 0x000fe400078e0a25 */
[----:B------:R-:W-:Y:S01]  /*3b10*/  @!P4 IMAD.MOV R35, RZ, RZ, -R35 ;  /* 0x000000ffff23c224 */ /* 0x000fe200078e0a23 */
[----:B------:R-:W-:Y:S01]  /*3b20*/  ISETP.GE.U32.AND P0, PT, R0, 0x7fffffc1, PT ;  /* 0x7fffffc10000780c */ /* 0x000fe20003f06070 */
[----:B------:R-:W-:Y:S01]  /*3b30*/  IMAD.MOV.U32 R129, RZ, RZ, R39 ;  /* 0x000000ffff817224 */ /* 0x000fe200078e0027 */
[----:B------:R-:W-:Y:S01]  /*3b40*/  ISETP.GE.U32.AND P4, PT, R11, 0x7fffffdf, PT ;  /* 0x7fffffdf0b00780c */ /* 0x000fe20003f86070 */
[----:B------:R-:W-:Y:S01]  /*3b50*/  IMAD.SHL.U32 R34, R32, 0x2, RZ ;  /* 0x0000000220227824 */ /* 0x000fe200078e00ff */
[----:B------:R-:W-:Y:S01]  /*3b60*/  SEL R11, RZ, 0x1, P0 ;  /* 0x00000001ff0b7807 */ /* 0x000fe20000000000 */
[----:B------:R-:W-:-:S02]  /*3b70*/  @!P5 IMAD.MOV R129, RZ, RZ, -R129 ;  /* 0x000000ffff81d224 */ /* 0x000fc400078e0a81 */
[----:B------:R-:W-:Y:S01]  /*3b80*/  @!P6 IMAD.MOV R43, RZ, RZ, -R43 ;  /* 0x000000ffff2be224 */ /* 0x000fe200078e0a2b */
[----:B----4-:R-:W-:Y:S01]  /*3b90*/  IADD3 R38, P5, PT, R34, UR16, RZ ;  /* 0x0000001022267c10 */ /* 0x010fe2000ffbe0ff */
[----:B------:R-:W-:Y:S01]  /*3ba0*/  IMAD.IADD R11, R11, 0x1, R14 ;  /* 0x000000010b0b7824 */ /* 0x000fe200078e020e */
[----:B------:R-:W-:Y:S01]  /*3bb0*/  ISETP.NE.AND P6, PT, R25, RZ, PT ;  /* 0x000000ff1900720c */ /* 0x000fe20003fc5270 */
[----:B------:R-:W-:Y:S01]  /*3bc0*/  VIADD R22, R10, 0xfffffffd ;  /* 0xfffffffd0a167836 */ /* 0x000fe20000000000 */
[----:B------:R-:W-:Y:S01]  /*3bd0*/  LEA.HI.X.SX32 R39, R32, UR17, 0x1, P5 ;  /* 0x0000001120277c11 */ /* 0x000fe2000a8f0eff */
[----:B------:R-:W-:Y:S01]  /*3be0*/  @!P1 IMAD.MOV R21, RZ, RZ, -R21 ;  /* 0x000000ffff159224 */ /* 0x000fe200078e0a15 */
[----:B------:R-:W-:Y:S02]  /*3bf0*/  LOP3.LUT R11, R11, 0x3, RZ, 0xc0, !PT ;  /* 0x000000030b0b7812 */ /* 0x000fe400078ec0ff */
[----:B------:R-:W-:Y:S02]  /*3c00*/  SEL R59, R130, R23, !P6 ;  /* 0x00000017823b7207 */ /* 0x000fe40007000000 */
[----:B------:R-:W-:Y:S01]  /*3c10*/  IADD3 R3, PT, PT, R11, R4, R3 ;  /* 0x000000040b037210 */ /* 0x000fe20007ffe003 */
[----:B------:R-:W-:Y:S01]  /*3c20*/  IMAD.SHL.U32 R4, R8, 0x100, RZ ;  /* 0x0000010008047824 */ /* 0x000fe200078e00ff */
[----:B------:R-:W-:Y:S01]  /*3c30*/  SEL R62, R130, R62, !P6 ;  /* 0x0000003e823e7207 */ /* 0x000fe20007000000 */
[----:B------:R-:W-:Y:S01]  /*3c40*/  VIADD R8, R10, 0xffffffff ;  /* 0xffffffff0a087836 */ /* 0x000fe20000000000 */
[----:B------:R-:W-:Y:S01]  /*3c50*/  LOP3.LUT R6, R3, 0xf, RZ, 0xc0, !PT ;  /* 0x0000000f03067812 */ /* 0x000fe200078ec0ff */
[----:B------:R-:W-:Y:S01]  /*3c60*/  IMAD R3, R54, 0xf, RZ ;  /* 0x0000000f36037824 */ /* 0x000fe200078e02ff */
[----:B------:R-:W-:-:S02]  /*3c70*/  LOP3.LUT R4, R4, 0xf00, RZ, 0xe2, !PT ;  /* 0x00000f0004047812 */ /* 0x000fc400078ee2ff */
[C---:B------:R-:W-:Y:S01]  /*3c80*/  SEL R63, R130.reuse, R63, !P6 ;  /* 0x0000003f823f7207 */ /* 0x040fe20007000000 */
[----:B------:R-:W-:Y:S01]  /*3c90*/  IMAD R5, R5, 0x10, R6 ;  /* 0x0000001005057824 */ /* 0x000fe200078e0206 */
[C---:B------:R-:W-:Y:S01]  /*3ca0*/  SEL R64, R130.reuse, R64, !P6 ;  /* 0x0000004082407207 */ /* 0x040fe20007000000 */
[----:B------:R-:W-:Y:S01]  /*3cb0*/  IMAD R4, R13, 0x1000, R4 ;  /* 0x000010000d047824 */ /* 0x000fe200078e0204 */
[C---:B------:R-:W-:Y:S02]  /*3cc0*/  SEL R65, R130.reuse, R65, !P6 ;  /* 0x0000004182417207 */ /* 0x040fe40007000000 */
[C---:B------:R-:W-:Y:S02]  /*3cd0*/  SEL R66, R130.reuse, R66, !P6 ;  /* 0x0000004282427207 */ /* 0x040fe40007000000 */
[C---:B------:R-:W-:Y:S02]  /*3ce0*/  SEL R67, R130.reuse, R67, !P6 ;  /* 0x0000004382437207 */ /* 0x040fe40007000000 */
[----:B------:R-:W-:-:S02]  /*3cf0*/  SEL R68, R130, R68, !P6 ;  /* 0x0000004482447207 */ /* 0x000fc40007000000 */
[C---:B------:R-:W-:Y:S02]  /*3d00*/  SEL R69, R130.reuse, R69, !P6 ;  /* 0x0000004582457207 */ /* 0x040fe40007000000 */
[C---:B------:R-:W-:Y:S02]  /*3d10*/  SEL R72, R130.reuse, R72, !P6 ;  /* 0x0000004882487207 */ /* 0x040fe40007000000 */
        /* <DEDUP_REMOVED lines=52> */
[----:B------:R-:W-:Y:S02]  /*4060*/  SEL R128, R130, R43, !P6 ;  /* 0x0000002b82807207 */ /* 0x000fe40007000000 */
[----:B------:R-:W-:Y:S02]  /*4070*/  ISETP.GE.U32.AND P5, PT, R22, 0x7fffffde, PT ;  /* 0x7fffffde1600780c */ /* 0x000fe40003fa6070 */
[----:B------:R-:W-:Y:S02]  /*4080*/  IADD3 R12, P1, PT, R7, R38, RZ ;  /* 0x00000026070c7210 */ /* 0x000fe40007f3e0ff */
[----:B------:R-:W-:Y:S01]  /*4090*/  SEL R130, R130, R21, !P6 ;  /* 0x0000001582827207 */ /* 0x000fe20007000000 */
[----:B------:R-:W-:Y:S10]  /*40a0*/  BRA.U UP0, `(.L_x_5) ;  /* 0x0000000100187547 */ /* 0x000ff4000b800000 */
[----:B------:R-:W-:Y:S01]  /*40b0*/  ELECT P6, URZ, PT ;  /* 0x0000000000ff782f */ /* 0x000fe200038c0000 */
[----:B------:R-:W-:Y:S01]  /*40c0*/  IMAD.MOV.U32 R6, RZ, RZ, 0x1 ;  /* 0x00000001ff067424 */ /* 0x000fe200078e00ff */
[----:B------:R-:W-:Y:S01]  /*40d0*/  UMOV UR6, 0x40 ;  /* 0x0000004000067882 */ /* 0x000fe20000000000 */
[----:B------:R-:W-:Y:S01]  /*40e0*/  UVIRTCOUNT.DEALLOC.SMPOOL 0x80 ;  /* 0x000000800000784c */ /* 0x000fe20000000000 */
[----:B------:R-:W-:-:S09]  /*40f0*/  ULEA UR6, UR5, UR6, 0x18 ;  /* 0x0000000605067291 */ /* 0x000fd2000f8ec0ff */
[----:B------:R1:W-:Y:S03]  /*4100*/  @P6 STS.U8 [UR6], R6 ;  /* 0x00000006ff006988 */ /* 0x0003e60008000006 */
.L_x_5:
[----:B------:R-:W-:Y:S01]  /*4110*/  UIADD3 UR12, UPT, UPT, UR10, UR4, URZ ;  /* 0x000000040a0c7290 */ /* 0x000fe2000fffe0ff */
[----:B------:R-:W-:Y:S01]  /*4120*/  LEA.HI.X.SX32 R13, R3, R39, 0x1, P1 ;  /* 0x00000027030d7211 */ /* 0x000fe200008f0eff */
[----:B------:R-:W-:Y:S01]  /*4130*/  VOTEU.ALL UP1, P2 ;  /* 0x0000000000ff7886 */ /* 0x000fe20001020000 */
[----:B------:R-:W-:Y:S01]  /*4140*/  UMOV UR4, 0x1 ;  /* 0x0000000100047882 */ /* 0x000fe20000000000 */
[----:B------:R-:W-:Y:S01]  /*4150*/  VOTEU.ALL UP2, P2 ;  /* 0x0000000000ff7886 */ /* 0x000fe20001040000 */
[----:B------:R-:W-:Y:S01]  /*4160*/  LOP3.LUT R5, R5, 0xff, RZ, 0xc0, !PT ;  /* 0x000000ff05057812 */ /* 0x000fe200078ec0ff */
[----:B------:R-:W-:Y:S01]  /*4170*/  IMAD.SHL.U32 R3, R54, 0x2, RZ ;  /* 0x0000000236037824 */ /* 0x000fe200078e00ff */
[----:B------:R-:W-:-:S04]  /*4180*/  @!UP1 UIADD3 UR14, UPT, UPT, -UR4, 0x100000, URZ ;  /* 0x00100000040e9890 */ /* 0x000fc8000fffe1ff */
[----:B------:R-:W-:Y:S02]  /*4190*/  @!UP1 USHF.L.U32 UR15, UR14, 0xb, URZ ;  /* 0x0000000b0e0f9899 */ /* 0x000fe400080006ff */
[----:B------:R-:W-:Y:S01]  /*41a0*/  @!UP1 USHF.L.U32 UR14, UR14, 0x1, URZ ;  /* 0x000000010e0e9899 */ /* 0x000fe200080006ff */
[----:B------:R-:W-:Y:S01]  /*41b0*/  PRMT R57, RZ, 0x7610, R57 ;  /* 0x00007610ff397816 */ /* 0x000fe20000000039 */
[----:B------:R-:W-:Y:S01]  /*41c0*/  STTM.x64 tmem[UR12], RZ ;  /* 0x000000ff000079ed */ /* 0x000fe2000834000c */
[----:B------:R-:W-:Y:S01]  /*41d0*/  STTM.x64 tmem[UR12+0x40], RZ ;  /* 0x000040ff000079ed */ /* 0x000fe2000834000c */
[----:B------:R-:W-:Y:S01]  /*41e0*/  STTM.x64 tmem[UR12+0x80], RZ ;  /* 0x000080ff000079ed */ /* 0x000fe2000834000c */
[----:B------:R-:W-:Y:S01]  /*41f0*/  STTM.x64 tmem[UR12+0xc0], RZ ;  /* 0x0000c0ff000079ed */ /* 0x000fe2000834000c */
[----:B------:R-:W2:Y:S02]  /*4200*/  FENCE.VIEW.ASYNC.T ;  /* 0x00000000000073c6 */ /* 0x000ea40000000200 */
[----:B--2---:R-:W-:Y:S01]  /*4210*/  BAR.SYNC.DEFER_BLOCKING 0x0 ;  /* 0x0000000000007b1d */ /* 0x004fe20000010000 */
[----:B------:R-:W-:Y:S01]  /*4220*/  ISETP.GE.U32.AND P1, PT, R8, 0x7fffffe0, PT ;  /* 0x7fffffe00800780c */ /* 0x000fe20003f26070 */
[----:B------:R-:W-:Y:S01]  /*4230*/  IMAD.IADD R4, R4, 0x1, R5 ;  /* 0x0000000104047824 */ /* 0x000fe200078e0205 */
[----:B------:R-:W-:-:S02]  /*4240*/  PRMT R11, RZ, 0x7610, R11 ;  /* 0x00007610ff0b7816 */ /* 0x000fc4000000000b */
[----:B------:R-:W-:Y:S02]  /*4250*/  PRMT R58, RZ, 0x7610, R58 ;  /* 0x00007610ff3a7816 */ /* 0x000fe4000000003a */
[----:B------:R-:W-:Y:S01]  /*4260*/  PRMT R53, RZ, 0x7610, R53 ;  /* 0x00007610ff357816 */ /* 0x000fe20000000035 */
[----:B------:R-:W-:Y:S01]  /*4270*/  IMAD R19, R54, 0x22, RZ ;  /* 0x0000002236137824 */ /* 0x000fe200078e02ff */
[----:B------:R-:W-:Y:S01]  /*4280*/  LOP3.LUT R50, R4, 0xffff, RZ, 0xc0, !PT ;  /* 0x0000ffff04327812 */ /* 0x000fe200078ec0ff */
[C---:B------:R-:W-:Y:S01]  /*4290*/  IMAD R15, R54.reuse, 0x11, RZ ;  /* 0x00000011360f7824 */ /* 0x040fe200078e02ff */
[----:B------:R-:W-:Y:S01]  /*42a0*/  PRMT R37, RZ, 0x7610, R37 ;  /* 0x00007610ff257816 */ /* 0x000fe20000000025 */
[C---:B------:R-:W-:Y:S02]  /*42b0*/  IMAD R21, R54.reuse, 0x9, RZ ;  /* 0x0000000936157824 */ /* 0x040fe400078e02ff */
[----:B------:R-:W-:Y:S01]  /*42c0*/  IMAD.SHL.U32 R20, R54, 0x4, RZ ;  /* 0x0000000436147824 */ /* 0x000fe200078e00ff */
[----:B------:R-:W-:-:S02]  /*42d0*/  PRMT R44, RZ, 0x7610, R44 ;  /* 0x00007610ff2c7816 */ /* 0x000fc4000000002c */
[----:B------:R-:W-:Y:S01]  /*42e0*/  PRMT R51, RZ, 0x7610, R51 ;  /* 0x00007610ff337816 */ /* 0x000fe20000000033 */
[C---:B------:R-:W-:Y:S01]  /*42f0*/  IMAD.SHL.U32 R22, R54.reuse, 0x8, RZ ;  /* 0x0000000836167824 */ /* 0x040fe200078e00ff */
[----:B------:R-:W-:Y:S01]  /*4300*/  PRMT R47, RZ, 0x7610, R47 ;  /* 0x00007610ff2f7816 */ /* 0x000fe2000000002f */
[C---:B------:R-:W-:Y:S02]  /*4310*/  IMAD R23, R54.reuse, 0xa, RZ ;  /* 0x0000000a36177824 */ /* 0x040fe400078e02ff */
[----:B------:R-:W-:Y:S01]  /*4320*/  IMAD R24, R54, 0x5, RZ ;  /* 0x0000000536187824 */ /* 0x000fe200078e02ff */
[----:B------:R-:W-:Y:S01]  /*4330*/  PRMT R52, RZ, 0x7610, R52 ;  /* 0x00007610ff347816 */ /* 0x000fe20000000034 */
[----:B------:R-:W2:Y:S02]  /*4340*/  FENCE.VIEW.ASYNC.S ;  /* 0x00000000000073c6 */ /* 0x000ea40000000000 */
[----:B--2---:R2:W3:Y:S02]  /*4350*/  @!UP2 SYNCS.EXCH.64 URZ, [UR8], UR14 ;  /* 0x0000000e08ffa5b2 */ /* 0x0044e40008000100 */
[----:B---3--:R-:W-:Y:S01]  /*4360*/  BAR.SYNC.DEFER_BLOCKING 0x0 ;  /* 0x0000000000007b1d */ /* 0x008fe20000010000 */
[----:B-1----:R-:W-:-:S02]  /*4370*/  SHF.R.U32.HI R6, RZ, 0xf, R50 ;  /* 0x0000000fff067819 */ /* 0x002fc40000011632 */
[C---:B------:R-:W-:Y:S02]  /*4380*/  LEA R8, P6, R54.reuse, R38, 0x2 ;  /* 0x0000002636087211 */ /* 0x040fe400078c10ff */
[----:B------:R-:W-:Y:S01]  /*4390*/  PRMT R36, RZ, 0x7610, R36 ;  /* 0x00007610ff247816 */ /* 0x000fe20000000024 */
[C---:B------:R-:W-:Y:S01]  /*43a0*/  IMAD R27, R54.reuse, 0x2a, RZ ;  /* 0x0000002a361b7824 */ /* 0x040fe200078e02ff */
[----:B------:R-:W-:Y:S02]  /*43b0*/  LEA.HI.X.SX32 R9, R3, R39, 0x1, P6 ;  /* 0x0000002703097211 */ /* 0x000fe400030f0eff */
[----:B------:R-:W-:Y:S01]  /*43c0*/  PRMT R42, RZ, 0x7610, R42 ;  /* 0x00007610ff2a7816 */ /* 0x000fe2000000002a */
[C---:B------:R-:W-:Y:S01]  /*43d0*/  IMAD R25, R54.reuse, 0xb, RZ ;  /* 0x0000000b36197824 */ /* 0x040fe200078e02ff */
[----:B------:R-:W-:Y:S01]  /*43e0*/  PRMT R45, RZ, 0x7610, R45 ;  /* 0x00007610ff2d7816 */ /* 0x000fe2000000002d */
[C---:B------:R-:W-:Y:S02]  /*43f0*/  IMAD R41, R54.reuse, 0x2e, RZ ;  /* 0x0000002e36297824 */ /* 0x040fe400078e02ff */
[C---:B------:R-:W-:Y:S01]  /*4400*/  IMAD R31, R54.reuse, 0x2c, RZ ;  /* 0x0000002c361f7824 */ /* 0x040fe200078e02ff */
[----:B------:R-:W-:Y:S01]  /*4410*/  PRMT R48, RZ, 0x7610, R48 ;  /* 0x00007610ff307816 */ /* 0x000fe20000000030 */
[----:B------:R-:W-:-:S02]  /*4420*/  IMAD R28, R54, 0x3, RZ ;  /* 0x00000003361c7824 */ /* 0x000fc400078e02ff */
[C---:B------:R-:W-:Y:S01]  /*4430*/  IMAD R71, R54.reuse, 0x30, RZ ;  /* 0x0000003036477824 */ /* 0x040fe200078e02ff */
[----:B------:R-:W-:Y:S01]  /*4440*/  PRMT R56, RZ, 0x7610, R56 ;  /* 0x00007610ff387816 */ /* 0x000fe20000000038 */
[C---:B------:R-:W-:Y:S02]  /*4450*/  IMAD R43, R54.reuse, 0x1a, RZ ;  /* 0x0000001a362b7824 */ /* 0x040fe400078e02ff */
[C---:B------:R-:W-:Y:S01]  /*4460*/  IMAD R29, R54.reuse, 0xe, RZ ;  /* 0x0000000e361d7824 */ /* 0x040fe200078e02ff */
[----:B------:R-:W-:Y:S01]  /*4470*/  PRMT R49, RZ, 0x7610, R49 ;  /* 0x00007610ff317816 */ /* 0x000fe20000000031 */
[----:B0-----:R-:W5:Y:S01]  /*4480*/  @!P1 LDG.E.U16 R57, desc[UR22][R38.64] ;  /* 0x0000001626399981 */ /* 0x001f62000c1e1500 */
[----:B------:R-:W-:Y:S01]  /*4490*/  IADD3 R4, P1, PT, R3, R38, RZ ;  /* 0x0000002603047210 */ /* 0x000fe20007f3e0ff */
[C---:B------:R-:W-:Y:S01]  /*44a0*/  IMAD R77, R54.reuse, 0x34, RZ ;  /* 0x00000034364d7824 */ /* 0x040fe200078e02ff */
[----:B------:R-:W0:Y:S01]  /*44b0*/  LDCU UR5, c[0x0][0x3b0] ;  /* 0x00007600ff0577ac */ /* 0x000e220008000800 */
[----:B------:R1:W5:Y:S01]  /*44c0*/  @!P3 LDG.E.U16 R11, desc[UR22][R12.64] ;  /* 0x000000160c0bb981 */ /* 0x000362000c1e1500 */
[----:B------:R-:W-:-:S02]  /*44d0*/  LEA.HI.X.SX32 R5, R54, R39, 0x1, P1 ;  /* 0x0000002736057211 */ /* 0x000fc400008f0eff */
[----:B------:R-:W-:Y:S01]  /*44e0*/  LOP3.LUT P3, RZ, R6, 0x1, RZ, 0xc0, !PT ;  /* 0x0000000106ff7812 */ /* 0x000fe2000786c0ff */
[----:B------:R3:W5:Y:S01]  /*44f0*/  @!P5 LDG.E.U16 R53, desc[UR22][R8.64] ;  /* 0x000000160835d981 */ /* 0x000762000c1e1500 */
[----:B------:R-:W-:-:S03]  /*4500*/  SHF.R.U32.HI R6, RZ, 0xe, R50 ;  /* 0x0000000eff067819 */ /* 0x000fc60000011632 */
[----:B------:R4:W5:Y:S01]  /*4510*/  @!P4 LDG.E.U16 R58, desc[UR22][R4.64] ;  /* 0x00000016043ac981 */ /* 0x000962000c1e1500 */
[----:B------:R-:W-:Y:S01]  /*4520*/  LOP3.LUT P1, RZ, R6, 0x1, RZ, 0xc0, !PT ;  /* 0x0000000106ff7812 */ /* 0x000fe2000782c0ff */
[C---:B-1----:R-:W-:Y:S01]  /*4530*/  IMAD.SHL.U32 R13, R54.reuse, 0x10, RZ ;  /* 0x00000010360d7824 */ /* 0x042fe200078e00ff */
[-C--:B------:R-:W-:Y:S01]  /*4540*/  LEA R16, P4, R54, R38.reuse, 0x5 ;  /* 0x0000002636107211 */ /* 0x080fe200078828ff */
[----:B------:R-:W-:Y:S01]  /*4550*/  VIADD R6, R10, 0xfffffffb ;  /* 0xfffffffb0a067836 */ /* 0x000fe20000000000 */
[----:B------:R-:W-:Y:S02]  /*4560*/  IADD3 R18, P5, PT, R19, R38, RZ ;  /* 0x0000002613127210 */ /* 0x000fe40007fbe0ff */
[-C--:B------:R-:W-:Y:S02]  /*4570*/  LEA.HI.X.SX32 R17, R13, R39.reuse, 0x1, P4 ;  /* 0x000000270d117211 */ /* 0x080fe400020f0eff */
[----:B------:R-:W-:Y:S01]  /*4580*/  ISETP.GE.U32.AND P4, PT, R6, 0x7fffffdc, PT ;  /* 0x7fffffdc0600780c */ /* 0x000fe20003f86070 */
[----:B------:R-:W-:Y:S01]  /*4590*/  VIADD R6, R10, 0xfffffff6 ;  /* 0xfffffff60a067836 */ /* 0x000fe20000000000 */
[----:B------:R-:W-:Y:S01]  /*45a0*/  LEA.HI.X.SX32 R19, R15, R39, 0x1, P5 ;  /* 0x000000270f137211 */ /* 0x000fe200028f0eff */
[----:B---3--:R-:W-:Y:S01]  /*45b0*/  IMAD R9, R54, 0x12, RZ ;  /* 0x0000001236097824 */ /* 0x008fe200078e02ff */
[----:B------:R-:W-:-:S02]  /*45c0*/  PRMT R12, RZ, 0x7610, R12 ;  /* 0x00007610ff0c7816 */ /* 0x000fc4000000000c */
[----:B------:R-:W-:Y:S01]  /*45d0*/  ISETP.GE.U32.AND P5, PT, R6, 0x7fffffd7, PT ;  /* 0x7fffffd70600780c */ /* 0x000fe20003fa6070 */
[----:B------:R-:W5:Y:S01]  /*45e0*/  @P1 LDG.E.U16 R37, desc[UR22][R18.64] ;  /* 0x0000001612251981 */ /* 0x000f62000c1e1500 */
[-C--:B------:R-:W-:Y:S01]  /*45f0*/  IADD3 R14, P6, PT, R9, R38.reuse, RZ ;  /* 0x00000026090e7210 */ /* 0x080fe20007fde0ff */
[----:B------:R-:W-:Y:S01]  /*4600*/  VIADD R6, R10, 0xfffffff7 ;  /* 0xfffffff70a067836 */ /* 0x000fe20000000000 */
[----:B----4-:R-:W-:Y:S01]  /*4610*/  LEA R4, P1, R54, R38, 0x3 ;  /* 0x0000002636047211 */ /* 0x010fe200078218ff */
[----:B------:R1:W5:Y:S01]  /*4620*/  @P3 LDG.E.U16 R12, desc[UR22][R16.64] ;  /* 0x00000016100c3981 */ /* 0x000362000c1e1500 */
[----:B------:R-:W-:Y:S02]  /*4630*/  SHF.R.U32.HI R8, RZ, 0xd, R50 ;  /* 0x0000000dff087819 */ /* 0x000fe40000011632 */
[-C--:B------:R-:W-:Y:S02]  /*4640*/  LEA.HI.X.SX32 R15, R21, R39.reuse, 0x1, P6 ;  /* 0x00000027150f7211 */ /* 0x080fe400030f0eff */
[----:B------:R-:W-:-:S02]  /*4650*/  LEA.HI.X.SX32 R5, R20, R39, 0x1, P1 ;  /* 0x0000002714057211 */ /* 0x000fc400008f0eff */
[----:B------:R-:W-:Y:S01]  /*4660*/  ISETP.GE.U32.AND P3, PT, R6, 0x7fffffd8, PT ;  /* 0x7fffffd80600780c */ /* 0x000fe20003f66070 */
[----:B------:R3:W5:Y:S01]  /*4670*/  @!P5 LDG.E.U16 R44, desc[UR22][R14.64] ;  /* 0x000000160e2cd981 */ /* 0x000762000c1e1500 */
[----:B-1----:R-:W-:Y:S01]  /*4680*/  IMAD R17, R54, 0x24, RZ ;  /* 0x0000002436117824 */ /* 0x002fe200078e02ff */
[----:B------:R-:W-:Y:S02]  /*4690*/  LOP3.LUT P1, RZ, R8, 0x1, RZ, 0xc0, !PT ;  /* 0x0000000108ff7812 */ /* 0x000fe4000782c0ff */
[----:B------:R1:W5:Y:S01]  /*46a0*/  @!P4 LDG.E.U16 R51, desc[UR22][R4.64] ;  /* 0x000000160433c981 */ /* 0x000362000c1e1500 */
[-C--:B------:R-:W-:Y:S02]  /*46b0*/  LEA R8, P4, R54, R38.reuse, 0x4 ;  /* 0x0000002636087211 */ /* 0x080fe400078820ff */
[----:B------:R-:W-:Y:S01]  /*46c0*/  IADD3 R16, P5, PT, R17, R38, RZ ;  /* 0x0000002611107210 */ /* 0x000fe20007fbe0ff */
[----:B------:R-:W-:Y:S01]  /*46d0*/  VIADD R6, R10, 0xfffffffa ;  /* 0xfffffffa0a067836 */ /* 0x000fe20000000000 */
[----:B------:R-:W-:-:S02]  /*46e0*/  SHF.R.U32.HI R18, RZ, 0xc, R50 ;  /* 0x0000000cff127819 */ /* 0x000fc40000011632 */
[-C--:B------:R-:W-:Y:S01]  /*46f0*/  LEA.HI.X.SX32 R17, R9, R39.reuse, 0x1, P5 ;  /* 0x0000002709117211 */ /* 0x080fe200028f0eff */
[----:B---3--:R-:W-:Y:S01]  /*4700*/  IMAD R15, R54, 0x26, RZ ;  /* 0x00000026360f7824 */ /* 0x008fe200078e02ff */
[----:B------:R-:W-:Y:S02]  /*4710*/  PRMT R13, RZ, 0x7610, R13 ;  /* 0x00007610ff0d7816 */ /* 0x000fe4000000000d */
[----:B------:R-:W-:Y:S02]  /*4720*/  LEA.HI.X.SX32 R9, R22, R39, 0x1, P4 ;  /* 0x0000002716097211 */ /* 0x000fe400020f0eff */
[----:B------:R-:W-:Y:S01]  /*4730*/  ISETP.GE.U32.AND P5, PT, R6, 0x7fffffdb, PT ;  /* 0x7fffffdb0600780c */ /* 0x000fe20003fa6070 */
[----:B-1----:R-:W-:Y:S01]  /*4740*/  IMAD R5, R54, 0x13, RZ ;  /* 0x0000001336057824 */ /* 0x002fe200078e02ff */
[----:B------:R-:W-:Y:S01]  /*4750*/  LOP3.LUT P4, RZ, R18, 0x1, RZ, 0xc0, !PT ;  /* 0x0000000112ff7812 */ /* 0x000fe2000788c0ff */
[----:B------:R-:W5:Y:S01]  /*4760*/  @!P3 LDG.E.U16 R47, desc[UR22][R8.64] ;  /* 0x00000016082fb981 */ /* 0x000f62000c1e1500 */
[----:B------:R-:W-:-:S03]  /*4770*/  IADD3 R14, P3, PT, R15, R38, RZ ;  /* 0x000000260f0e7210 */ /* 0x000fc60007f7e0ff */
[----:B------:R1:W5:Y:S01]  /*4780*/  @P1 LDG.E.U16 R13, desc[UR22][R16.64] ;  /* 0x00000016100d1981 */ /* 0x000362000c1e1500 */
[-C--:B------:R-:W-:Y:S01]  /*4790*/  IADD3 R4, P1, PT, R23, R38.reuse, RZ ;  /* 0x0000002617047210 */ /* 0x080fe20007f3e0ff */
[----:B------:R-:W-:Y:S01]  /*47a0*/  VIADD R6, R10, 0xfffffff5 ;  /* 0xfffffff50a067836 */ /* 0x000fe20000000000 */
[----:B------:R-:W-:Y:S02]  /*47b0*/  SHF.R.U32.HI R18, RZ, 0xb, R50 ;  /* 0x0000000bff127819 */ /* 0x000fe40000011632 */
[-C--:B------:R-:W-:Y:S01]  /*47c0*/  LEA.HI.X.SX32 R15, R5, R39.reuse, 0x1, P3 ;  /* 0x00000027050f7211 */ /* 0x080fe200018f0eff */
[----:B------:R-:W-:Y:S01]  /*47d0*/  IMAD R19, R54, 0x28, RZ ;  /* 0x0000002836137824 */ /* 0x000fe200078e02ff */
[----:B------:R-:W-:Y:S02]  /*47e0*/  LEA.HI.X.SX32 R5, R24, R39, 0x1, P1 ;  /* 0x0000002718057211 */ /* 0x000fe400008f0eff */
[----:B------:R-:W-:Y:S01]  /*47f0*/  LOP3.LUT P1, RZ, R18, 0x1, RZ, 0xc0, !PT ;  /* 0x0000000112ff7812 */ /* 0x000fe2000782c0ff */
[----:B-1----:R-:W-:Y:S01]  /*4800*/  IMAD R17, R54, 0x14, RZ ;  /* 0x0000001436117824 */ /* 0x002fe200078e02ff */
[----:B------:R-:W-:Y:S01]  /*4810*/  ISETP.GE.U32.AND P3, PT, R6, 0x7fffffd6, PT ;  /* 0x7fffffd60600780c */ /* 0x000fe20003f66070 */
[----:B------:R-:W5:Y:S01]  /*4820*/  @!P5 LDG.E.U16 R52, desc[UR22][R4.64] ;  /* 0x000000160434d981 */ /* 0x000f62000c1e1500 */
[----:B------:R-:W-:Y:S01]  /*4830*/  IADD3 R18, P5, PT, R19, R38, RZ ;  /* 0x0000002613127210 */ /* 0x000fe20007fbe0ff */
[----:B------:R-:W-:-:S02]  /*4840*/  VIADD R6, R10, 0xfffffff4 ;  /* 0xfffffff40a067836 */ /* 0x000fc40000000000 */
[----:B------:R1:W5:Y:S01]  /*4850*/  @P4 LDG.E.U16 R36, desc[UR22][R14.64] ;  /* 0x000000160e244981 */ /* 0x000362000c1e1500 */
[C---:B------:R-:W-:Y:S02]  /*4860*/  IADD3 R8, P4, PT, R17.reuse, R38, RZ ;  /* 0x0000002611087210 */ /* 0x040fe40007f9e0ff */
[-C--:B------:R-:W-:Y:S02]  /*4870*/  LEA.HI.X.SX32 R19, R17, R39.reuse, 0x1, P5 ;  /* 0x0000002711137211 */ /* 0x080fe400028f0eff */
[----:B------:R-:W-:Y:S02]  /*4880*/  LEA.HI.X.SX32 R9, R23, R39, 0x1, P4 ;  /* 0x0000002717097211 */ /* 0x000fe400020f0eff */
[----:B-1----:R-:W-:Y:S01]  /*4890*/  PRMT R14, RZ, 0x7610, R14 ;  /* 0x00007610ff0e7816 */ /* 0x002fe2000000000e */
[C---:B------:R-:W-:Y:S01]  /*48a0*/  IMAD R15, R54.reuse, 0x16, RZ ;  /* 0x00000016360f7824 */ /* 0x040fe200078e02ff */
[----:B------:R-:W-:Y:S01]  /*48b0*/  SHF.R.U32.HI R16, RZ, 0xa, R50 ;  /* 0x0000000aff107819 */ /* 0x000fe20000011632 */
[----:B------:R-:W-:Y:S01]  /*48c0*/  IMAD R5, R54, 0x15, RZ ;  /* 0x0000001536057824 */ /* 0x000fe200078e02ff */
[----:B------:R-:W-:Y:S01]  /*48d0*/  ISETP.GE.U32.AND P4, PT, R6, 0x7fffffd5, PT ;  /* 0x7fffffd50600780c */ /* 0x000fe20003f86070 */
[----:B------:R1:W5:Y:S01]  /*48e0*/  @!P3 LDG.E.U16 R42, desc[UR22][R8.64] ;  /* 0x00000016082ab981 */ /* 0x000362000c1e1500 */
[----:B------:R-:W-:-:S03]  /*48f0*/  LOP3.LUT P5, RZ, R16, 0x1, RZ, 0xc0, !PT ;  /* 0x0000000110ff7812 */ /* 0x000fc600078ac0ff */
[----:B------:R3:W5:Y:S01]  /*4900*/  @P1 LDG.E.U16 R14, desc[UR22][R18.64] ;  /* 0x00000016120e1981 */ /* 0x000762000c1e1500 */
[-C--:B------:R-:W-:Y:S02]  /*4910*/  IADD3 R26, P1, PT, R27, R38.reuse, RZ ;  /* 0x000000261b1a7210 */ /* 0x080fe40007f3e0ff */
[-C--:B------:R-:W-:Y:S02]  /*4920*/  IADD3 R4, P3, PT, R15, R38.reuse, RZ ;  /* 0x000000260f047210 */ /* 0x080fe40007f7e0ff */
[--C-:B------:R-:W-:Y:S02]  /*4930*/  SHF.R.U32.HI R16, RZ, 0x8, R50.reuse ;  /* 0x00000008ff107819 */ /* 0x100fe40000011632 */
[-C--:B------:R-:W-:Y:S02]  /*4940*/  LEA.HI.X.SX32 R27, R5, R39.reuse, 0x1, P1 ;  /* 0x00000027051b7211 */ /* 0x080fe400008f0eff */
[----:B------:R-:W-:Y:S02]  /*4950*/  LEA.HI.X.SX32 R5, R25, R39, 0x1, P3 ;  /* 0x0000002719057211 */ /* 0x000fe400018f0eff */
[----:B------:R-:W-:Y:S01]  /*4960*/  LOP3.LUT P3, RZ, R16, 0x1, RZ, 0xc0, !PT ;  /* 0x0000000110ff7812 */ /* 0x000fe2000786c0ff */
[----:B-1----:R-:W-:Y:S01]  /*4970*/  IMAD R9, R54, 0x17, RZ ;  /* 0x0000001736097824 */ /* 0x002fe200078e02ff */
[----:B------:R-:W-:Y:S01]  /*4980*/  PRMT R17, RZ, 0x7610, R17 ;  /* 0x00007610ff117816 */ /* 0x000fe20000000011 */
[----:B------:R-:W5:Y:S01]  /*4990*/  @!P4 LDG.E.U16 R45, desc[UR22][R4.64] ;  /* 0x00000016042dc981 */ /* 0x000f62000c1e1500 */
[----:B------:R-:W-:Y:S01]  /*49a0*/  IADD3 R40, P6, PT, R41, R38, RZ ;  /* 0x0000002629287210 */ /* 0x000fe20007fde0ff */
[----:B------:R-:W-:Y:S01]  /*49b0*/  VIADD R8, R10, 0xfffffff9 ;  /* 0xfffffff90a087836 */ /* 0x000fe20000000000 */
[----:B------:R-:W-:-:S02]  /*49c0*/  SHF.R.U32.HI R6, RZ, 0x9, R50 ;  /* 0x00000009ff067819 */ /* 0x000fc40000011632 */
[----:B------:R-:W-:Y:S01]  /*49d0*/  IADD3 R30, P4, PT, R31, R38, RZ ;  /* 0x000000261f1e7210 */ /* 0x000fe20007f9e0ff */
[----:B------:R1:W5:Y:S01]  /*49e0*/  @P5 LDG.E.U16 R17, desc[UR22][R26.64] ;  /* 0x000000161a115981 */ /* 0x000362000c1e1500 */
[----:B---3--:R-:W-:Y:S02]  /*49f0*/  PRMT R18, RZ, 0x7610, R18 ;  /* 0x00007610ff127816 */ /* 0x008fe40000000012 */
[-C--:B------:R-:W-:Y:S02]  /*4a00*/  LEA.HI.X.SX32 R41, R9, R39.reuse, 0x1, P6 ;  /* 0x0000002709297211 */ /* 0x080fe400030f0eff */
[----:B------:R-:W-:Y:S02]  /*4a10*/  LOP3.LUT P1, RZ, R6, 0x1, RZ, 0xc0, !PT ;  /* 0x0000000106ff7812 */ /* 0x000fe4000782c0ff */
[----:B------:R-:W-:Y:S01]  /*4a20*/  LEA.HI.X.SX32 R31, R15, R39, 0x1, P4 ;  /* 0x000000270f1f7211 */ /* 0x000fe200020f0eff */
[----:B------:R-:W5:Y:S01]  /*4a30*/  @P3 LDG.E.U16 R18, desc[UR22][R40.64] ;  /* 0x0000001628123981 */ /* 0x000f62000c1e1500 */
[----:B------:R-:W-:Y:S01]  /*4a40*/  ISETP.GE.U32.AND P4, PT, R8, 0x7fffffda, PT ;  /* 0x7fffffda0800780c */ /* 0x000fe20003f86070 */
[----:B-1----:R-:W-:-:S02]  /*4a50*/  IMAD R27, R54, 0xc, RZ ;  /* 0x0000000c361b7824 */ /* 0x002fc400078e02ff */
[----:B------:R-:W-:Y:S01]  /*4a60*/  IMAD R26, R54, 0x6, RZ ;  /* 0x00000006361a7824 */ /* 0x000fe200078e02ff */
[----:B------:R-:W-:Y:S02]  /*4a70*/  PRMT R15, RZ, 0x7610, R15 ;  /* 0x00007610ff0f7816 */ /* 0x000fe4000000000f */
[-C--:B------:R-:W-:Y:S01]  /*4a80*/  IADD3 R8, P3, PT, R27, R38.reuse, RZ ;  /* 0x000000261b087210 */ /* 0x080fe20007f7e0ff */
[----:B------:R-:W-:Y:S01]  /*4a90*/  VIADD R6, R10, 0xfffffffc ;  /* 0xfffffffc0a067836 */ /* 0x000fe20000000000 */
[----:B------:R-:W-:Y:S01]  /*4aa0*/  SHF.R.U32.HI R16, RZ, 0x7, R50 ;  /* 0x00000007ff107819 */ /* 0x000fe20000011632 */
[----:B------:R-:W-:Y:S01]  /*4ab0*/  IMAD R19, R54, 0x18, RZ ;  /* 0x0000001836137824 */ /* 0x000fe200078e02ff */
[----:B------:R-:W-:Y:S01]  /*4ac0*/  LEA.HI.X.SX32 R9, R26, R39, 0x1, P3 ;  /* 0x000000271a097211 */ /* 0x000fe200018f0eff */
[----:B------:R1:W5:Y:S01]  /*4ad0*/  @P1 LDG.E.U16 R15, desc[UR22][R30.64] ;  /* 0x000000161e0f1981 */ /* 0x000362000c1e1500 */
[----:B------:R-:W-:Y:S01]  /*4ae0*/  ISETP.GE.U32.AND P5, PT, R6, 0x7fffffdd, PT ;  /* 0x7fffffdd0600780c */ /* 0x000fe20003fa6070 */
[----:B------:R-:W-:Y:S01]  /*4af0*/  VIADD R6, R10, 0xfffffff3 ;  /* 0xfffffff30a067836 */ /* 0x000fe20000000000 */
[-C--:B------:R-:W-:Y:S01]  /*4b00*/  IADD3 R4, P1, PT, R26, R38.reuse, RZ ;  /* 0x000000261a047210 */ /* 0x080fe20007f3e0ff */
[----:B------:R3:W5:Y:S01]  /*4b10*/  @!P4 LDG.E.U16 R48, desc[UR22][R8.64] ;  /* 0x000000160830c981 */ /* 0x000762000c1e1500 */
[----:B------:R-:W-:Y:S01]  /*4b20*/  LOP3.LUT P3, RZ, R16, 0x1, RZ, 0xc0, !PT ;  /* 0x0000000110ff7812 */ /* 0x000fe2000786c0ff */
[----:B------:R-:W-:Y:S01]  /*4b30*/  VIADD R16, R10, 0xfffffff2 ;  /* 0xfffffff20a107836 */ /* 0x000fe20000000000 */
[----:B------:R-:W-:-:S02]  /*4b40*/  IADD3 R60, P4, PT, R19, R38, RZ ;  /* 0x00000026133c7210 */ /* 0x000fc40007f9e0ff */
[-C--:B------:R-:W-:Y:S02]  /*4b50*/  LEA.HI.X.SX32 R5, R28, R39.reuse, 0x1, P1 ;  /* 0x000000271c057211 */ /* 0x080fe400008f0eff */
[----:B------:R-:W-:Y:S02]  /*4b60*/  IADD3 R70, P6, PT, R71, R38, RZ ;  /* 0x0000002647467210 */ /* 0x000fe40007fde0ff */
[----:B------:R-:W-:Y:S01]  /*4b70*/  ISETP.GE.U32.AND P1, PT, R6, 0x7fffffd4, PT ;  /* 0x7fffffd40600780c */ /* 0x000fe20003f26070 */
[----:B-1----:R-:W-:Y:S01]  /*4b80*/  IMAD R31, R54, 0xd, RZ ;  /* 0x0000000d361f7824 */ /* 0x002fe200078e02ff */
[----:B------:R-:W-:Y:S01]  /*4b90*/  LEA.HI.X.SX32 R61, R27, R39, 0x1, P4 ;  /* 0x000000271b3d7211 */ /* 0x000fe200020f0eff */
[----:B------:R1:W5:Y:S01]  /*4ba0*/  @!P5 LDG.E.U16 R56, desc[UR22][R4.64] ;  /* 0x000000160438d981 */ /* 0x000362000c1e1500 */
[----:B------:R-:W-:Y:S02]  /*4bb0*/  ISETP.GE.U32.AND P4, PT, R16, 0x7fffffd3, PT ;  /* 0x7fffffd31000780c */ /* 0x000fe40003f86070 */
[----:B------:R-:W-:-:S02]  /*4bc0*/  PRMT R16, RZ, 0x7610, R16 ;  /* 0x00007610ff107816 */ /* 0x000fc40000000010 */
[----:B------:R-:W-:Y:S01]  /*4bd0*/  LEA.HI.X.SX32 R71, R19, R39, 0x1, P6 ;  /* 0x0000002713477211 */ /* 0x000fe200030f0eff */
[----:B------:R-:W-:Y:S01]  /*4be0*/  VIADD R6, R10, 0xfffffff8 ;  /* 0xfffffff80a067836 */ /* 0x000fe20000000000 */
[----:B------:R-:W-:-:S03]  /*4bf0*/  PRMT R40, RZ, 0x7610, R40 ;  /* 0x00007610ff287816 */ /* 0x000fc60000000028 */
[----:B------:R4:W5:Y:S01]  /*4c00*/  @P3 LDG.E.U16 R16, desc[UR22][R70.64] ;  /* 0x0000001646103981 */ /* 0x000962000c1e1500 */
[-C--:B---3--:R-:W-:Y:S02]  /*4c10*/  IADD3 R8, P3, PT, R43, R38.reuse, RZ ;  /* 0x000000262b087210 */ /* 0x088fe40007f7e0ff */
[----:B------:R-:W-:Y:S01]  /*4c20*/  ISETP.GE.U32.AND P5, PT, R6, 0x7fffffd9, PT ;  /* 0x7fffffd90600780c */ /* 0x000fe20003fa6070 */
[----:B------:R3:W5:Y:S01]  /*4c30*/  @!P1 LDG.E.U16 R40, desc[UR22][R60.64] ;  /* 0x000000163c289981 */ /* 0x000762000c1e1500 */
[----:B------:R-:W-:Y:S01]  /*4c40*/  PRMT R41, RZ, 0x7610, R41 ;  /* 0x00007610ff297816 */ /* 0x000fe20000000029 */
[C---:B------:R-:W-:Y:S01]  /*4c50*/  IMAD R30, R54.reuse, 0x7, RZ ;  /* 0x00000007361e7824 */ /* 0x040fe200078e02ff */
[----:B------:R-:W-:Y:S02]  /*4c60*/  LEA.HI.X.SX32 R9, R31, R39, 0x1, P3 ;  /* 0x000000271f097211 */ /* 0x000fe400018f0eff */
[----:B-1----:R-:W-:Y:S01]  /*4c70*/  IADD3 R4, P1, PT, R29, R38, RZ ;  /* 0x000000261d047210 */ /* 0x002fe20007f3e0ff */
[----:B----4-:R-:W-:-:S02]  /*4c80*/  IMAD R71, R54, 0x32, RZ ;  /* 0x0000003236477824 */ /* 0x010fc400078e02ff */
[----:B------:R-:W5:Y:S01]  /*4c90*/  @!P4 LDG.E.U16 R41, desc[UR22][R8.64] ;  /* 0x000000160829c981 */ /* 0x000f62000c1e1500 */
[-C--:B------:R-:W-:Y:S01]  /*4ca0*/  LEA.HI.X.SX32 R5, R30, R39.reuse, 0x1, P1 ;  /* 0x000000271e057211 */ /* 0x080fe200008f0eff */
[C---:B------:R-:W-:Y:S01]  /*4cb0*/  IMAD R19, R54.reuse, 0x19, RZ ;  /* 0x0000001936137824 */ /* 0x040fe200078e02ff */
[-C--:B------:R-:W-:Y:S01]  /*4cc0*/  IADD3 R70, P4, PT, R71, R38.reuse, RZ ;  /* 0x0000002647467210 */ /* 0x080fe20007f9e0ff */
[----:B------:R-:W-:Y:S02]  /*4cd0*/  IMAD R75, R54, 0x36, RZ ;  /* 0x00000036364b7824 */ /* 0x000fe400078e02ff */
[----:B------:R-:W-:Y:S01]  /*4ce0*/  VIADD R6, R10, 0xfffffff1 ;  /* 0xfffffff10a067836 */ /* 0x000fe20000000000 */
[----:B------:R1:W5:Y:S01]  /*4cf0*/  @!P5 LDG.E.U16 R49, desc[UR22][R4.64] ;  /* 0x000000160431d981 */ /* 0x000362000c1e1500 */
[C---:B---3--:R-:W-:Y:S01]  /*4d00*/  IMAD R61, R54.reuse, 0x1b, RZ ;  /* 0x0000001b363d7824 */ /* 0x048fe200078e02ff */
[----:B------:R-:W-:Y:S01]  /*4d10*/  LEA.HI.X.SX32 R71, R19, R39, 0x1, P4 ;  /* 0x0000002713477211 */ /* 0x000fe200020f0eff */
[C---:B------:R-:W-:Y:S01]  /*4d20*/  IMAD R135, R54.reuse, 0x38, RZ ;  /* 0x0000003836877824 */ /* 0x040fe200078e02ff */
[-C--:B------:R-:W-:Y:S01]  /*4d30*/  IADD3 R76, P5, PT, R77, R38.reuse, RZ ;  /* 0x000000264d4c7210 */ /* 0x080fe20007fbe0ff */
[----:B------:R-:W-:Y:S01]  /*4d40*/  IMAD R137, R54, 0x3a, RZ ;  /* 0x0000003a36897824 */ /* 0x000fe200078e02ff */
[----:B------:R-:W-:-:S02]  /*4d50*/  IADD3 R74, P4, PT, R75, R38, RZ ;  /* 0x000000264b4a7210 */ /* 0x000fc40007f9e0ff */
[----:B------:R-:W-:Y:S01]  /*4d60*/  ISETP.GE.U32.AND P1, PT, R6, 0x7fffffd2, PT ;  /* 0x7fffffd20600780c */ /* 0x000fe20003f26070 */
[C---:B------:R-:W-:Y:S01]  /*4d70*/  IMAD R133, R54.reuse, 0x1c, RZ ;  /* 0x0000001c36857824 */ /* 0x040fe200078e02ff */
[----:B------:R-:W-:Y:S01]  /*4d80*/  SHF.R.U32.HI R6, RZ, 0x6, R50 ;  /* 0x00000006ff067819 */ /* 0x000fe20000011632 */
[C---:B-1----:R-:W-:Y:S01]  /*4d90*/  IMAD R5, R54.reuse, 0x3c, RZ ;  /* 0x0000003c36057824 */ /* 0x042fe200078e02ff */
[-C--:B------:R-:W-:Y:S01]  /*4da0*/  LEA.HI.X.SX32 R77, R43, R39.reuse, 0x1, P5 ;  /* 0x000000272b4d7211 */ /* 0x080fe200028f0eff */
[C---:B------:R-:W-:Y:S01]  /*4db0*/  IMAD R131, R54.reuse, 0x1d, RZ ;  /* 0x0000001d36837824 */ /* 0x040fe200078e02ff */
[----:B------:R-:W-:Y:S01]  /*4dc0*/  LEA.HI.X.SX32 R75, R61, R39, 0x1, P4 ;  /* 0x000000273d4b7211 */ /* 0x000fe200020f0eff */
[----:B------:R-:W-:Y:S01]  /*4dd0*/  IMAD R19, R54, 0x3e, RZ ;  /* 0x0000003e36137824 */ /* 0x000fe200078e02ff */
[-C--:B------:R-:W-:Y:S02]  /*4de0*/  IADD3 R4, P5, PT, R137, R38.reuse, RZ ;  /* 0x0000002689047210 */ /* 0x080fe40007fbe0ff */
[----:B------:R-:W-:-:S02]  /*4df0*/  IADD3 R60, P4, PT, R135, R38, RZ ;  /* 0x00000026873c7210 */ /* 0x000fc40007f9e0ff */
[----:B------:R-:W-:Y:S02]  /*4e00*/  LOP3.LUT P3, RZ, R6, 0x1, RZ, 0xc0, !PT ;  /* 0x0000000106ff7812 */ /* 0x000fe4000786c0ff */
[-C--:B------:R-:W-:Y:S02]  /*4e10*/  IADD3 R6, P6, PT, R5, R38.reuse, RZ ;  /* 0x0000002605067210 */ /* 0x080fe40007fde0ff */
[-C--:B------:R-:W-:Y:S02]  /*4e20*/  LEA.HI.X.SX32 R5, R131, R39.reuse, 0x1, P5 ;  /* 0x0000002783057211 */ /* 0x080fe400028f0eff */
[----:B------:R-:W-:Y:S02]  /*4e30*/  LEA.HI.X.SX32 R61, R133, R39, 0x1, P4 ;  /* 0x00000027853d7211 */ /* 0x000fe400020f0eff */
[-C--:B------:R-:W-:Y:S02]  /*4e40*/  IADD3 R8, P5, PT, R19, R38.reuse, RZ ;  /* 0x0000002613087210 */ /* 0x080fe40007fbe0ff */
[----:B------:R-:W-:-:S02]  /*4e50*/  IADD3 R132, P4, PT, R133, R38, RZ ;  /* 0x0000002685847210 */ /* 0x000fc40007f9e0ff */
[----:B------:R-:W-:Y:S01]  /*4e60*/  SHF.R.U32.HI R19, RZ, 0x4, R50 ;  /* 0x00000004ff137819 */ /* 0x000fe20000011632 */
[----:B------:R-:W-:Y:S01]  /*4e70*/  IMAD R9, R54, 0x1f, RZ ;  /* 0x0000001f36097824 */ /* 0x000fe200078e02ff */
[----:B------:R-:W-:Y:S02]  /*4e80*/  LEA.HI.X.SX32 R133, R29, R39, 0x1, P4 ;  /* 0x000000271d857211 */ /* 0x000fe400020f0eff */
[----:B------:R-:W-:Y:S02]  /*4e90*/  LOP3.LUT P4, RZ, R19, 0x1, RZ, 0xc0, !PT ;  /* 0x0000000113ff7812 */ /* 0x000fe4000788c0ff */
[----:B------:R-:W-:Y:S02]  /*4ea0*/  PRMT R46, RZ, 0x7610, R46 ;  /* 0x00007610ff2e7816 */ /* 0x000fe4000000002e */
[--C-:B------:R-:W-:Y:S02]  /*4eb0*/  SHF.R.U32.HI R43, RZ, 0x5, R50.reuse ;  /* 0x00000005ff2b7819 */ /* 0x100fe40000011632 */
[----:B------:R-:W-:-:S02]  /*4ec0*/  SHF.R.U32.HI R38, RZ, 0x3, R50 ;  /* 0x00000003ff267819 */ /* 0x000fc40000011632 */
[----:B------:R-:W-:Y:S01]  /*4ed0*/  LOP3.LUT R205, R33, 0x1f, RZ, 0xc0, !PT ;  /* 0x0000001f21cd7812 */ /* 0x000fe200078ec0ff */
[----:B------:R-:W5:Y:S01]  /*4ee0*/  @!P1 LDG.E.U16 R46, desc[UR22][R132.64] ;  /* 0x00000016842e9981 */ /* 0x000f62000c1e1500 */
[----:B------:R-:W-:Y:S02]  /*4ef0*/  LEA.HI.X.SX32 R9, R9, R39, 0x1, P5 ;  /* 0x0000002709097211 */ /* 0x000fe400028f0eff */
[----:B------:R-:W-:Y:S02]  /*4f00*/  LOP3.LUT P5, RZ, R43, 0x1, RZ, 0xc0, !PT ;  /* 0x000000012bff7812 */ /* 0x000fe400078ac0ff */
[----:B------:R-:W-:Y:S02]  /*4f10*/  PRMT R19, RZ, 0x7610, R19 ;  /* 0x00007610ff137816 */ /* 0x000fe40000000013 */
[----:B------:R-:W-:Y:S01]  /*4f20*/  PRMT R43, RZ, 0x7610, R43 ;  /* 0x00007610ff2b7816 */ /* 0x000fe2000000002b */
[----:B------:R-:W-:Y:S01]  /*4f30*/  IMAD R131, R205, R55, RZ ;  /* 0x00000037cd837224 */ /* 0x000fe200078e02ff */
[----:B------:R-:W-:-:S02]  /*4f40*/  LOP3.LUT P1, RZ, R38, 0x1, RZ, 0xc0, !PT ;  /* 0x0000000126ff7812 */ /* 0x000fc4000782c0ff */
[----:B------:R-:W-:Y:S01]  /*4f50*/  LEA.HI.X.SX32 R7, R7, R39, 0x1, P6 ;  /* 0x0000002707077211 */ /* 0x000fe200030f0eff */
[----:B------:R1:W5:Y:S01]  /*4f60*/  @P3 LDG.E.U16 R19, desc[UR22][R70.64] ;  /* 0x0000001646133981 */ /* 0x000362000c1e1500 */
[----:B------:R-:W-:Y:S01]  /*4f70*/  SHF.R.U32.HI R39, RZ, 0x2, R50 ;  /* 0x00000002ff277819 */ /* 0x000fe20000011632 */
[----:B0-----:R-:W-:Y:S02]  /*4f80*/  IMAD R62, R62, UR5, RZ ;  /* 0x000000053e3e7c24 */ /* 0x001fe4000f8e02ff */
[----:B------:R-:W5:Y:S01]  /*4f90*/  @P4 LDG.E.U16 R43, desc[UR22][R74.64] ;  /* 0x000000164a2b4981 */ /* 0x000f62000c1e1500 */
[----:B------:R-:W-:Y:S02]  /*4fa0*/  LOP3.LUT P3, RZ, R39, 0x1, RZ, 0xc0, !PT ;  /* 0x0000000127ff7812 */ /* 0x000fe4000786c0ff */
[----:B------:R-:W-:Y:S02]  /*4fb0*/  PRMT R39, RZ, 0x7610, R39 ;  /* 0x00007610ff277816 */ /* 0x000fe40000000027 */
[----:B-1----:R-:W-:Y:S01]  /*4fc0*/  LEA R70, P4, R131, UR18, 0x1 ;  /* 0x0000001283467c11 */ /* 0x002fe2000f8808ff */
[----:B------:R-:W-:-:S02]  /*4fd0*/  IMAD R197, R59, UR5, RZ ;  /* 0x000000053bc57c24 */ /* 0x000fc4000f8e02ff */
[----:B------:R-:W-:Y:S01]  /*4fe0*/  IMAD R64, R64, UR5, RZ ;  /* 0x0000000540407c24 */ /* 0x000fe2000f8e02ff */
[----:B------:R-:W-:Y:S01]  /*4ff0*/  LEA.HI.X.SX32 R71, R131, UR19, 0x1, P4 ;  /* 0x0000001383477c11 */ /* 0x000fe2000a0f0eff */
[----:B------:R-:W-:Y:S01]  /*5000*/  IMAD R65, R65, UR5, RZ ;  /* 0x0000000541417c24 */ /* 0x000fe2000f8e02ff */
[-C--:B------:R-:W-:Y:S01]  /*5010*/  LEA R194, P6, R62, R70.reuse, 0x1 ;  /* 0x000000463ec27211 */ /* 0x080fe200078c08ff */
[----:B------:R0:W5:Y:S01]  /*5020*/  @P1 LDG.E.U16 R39, desc[UR22][R60.64] ;  /* 0x000000163c271981 */ /* 0x000162000c1e1500 */
[----:B------:R-:W-:Y:S01]  /*5030*/  IMAD R63, R63, UR5, RZ ;  /* 0x000000053f3f7c24 */ /* 0x000fe2000f8e02ff */
[-C--:B------:R-:W-:Y:S01]  /*5040*/  LEA R196, P1, R197, R70.reuse, 0x1 ;  /* 0x00000046c5c47211 */ /* 0x080fe200078208ff */
[----:B------:R-:W-:Y:S01]  /*5050*/  IMAD R67, R67, UR5, RZ ;  /* 0x0000000543437c24 */ /* 0x000fe2000f8e02ff */
[----:B------:R-:W-:Y:S01]  /*5060*/  LEA R190, P4, R64, R70, 0x1 ;  /* 0x0000004640be7211 */ /* 0x000fe200078808ff */
[----:B------:R-:W-:Y:S01]  /*5070*/  IMAD R116, R116, UR5, RZ ;  /* 0x0000000574747c24 */ /* 0x000fe2000f8e02ff */
[----:B------:R-:W-:-:S02]  /*5080*/  LEA.HI.X.SX32 R195, R62, R71, 0x1, P6 ;  /* 0x000000473ec37211 */ /* 0x000fc400030f0eff */
[-C--:B------:R-:W-:Y:S01]  /*5090*/  LEA R188, P6, R65, R70.reuse, 0x1 ;  /* 0x0000004641bc7211 */ /* 0x080fe200078c08ff */
[----:B------:R-:W-:Y:S01]  /*50a0*/  IMAD R66, R66, UR5, RZ ;  /* 0x0000000542427c24 */ /* 0x000fe2000f8e02ff */
[-C--:B------:R-:W-:Y:S01]  /*50b0*/  LEA.HI.X.SX32 R197, R197, R71.reuse, 0x1, P1 ;  /* 0x00000047c5c57211 */ /* 0x080fe200008f0eff */
[----:B------:R-:W-:Y:S01]  /*50c0*/  IMAD R69, R69, UR5, RZ ;  /* 0x0000000545457c24 */ /* 0x000fe2000f8e02ff */
[-C--:B------:R-:W-:Y:S01]  /*50d0*/  LEA.HI.X.SX32 R191, R64, R71.reuse, 0x1, P4 ;  /* 0x0000004740bf7211 */ /* 0x080fe200020f0eff */
[----:B------:R-:W-:Y:S01]  /*50e0*/  IMAD R72, R72, UR5, RZ ;  /* 0x0000000548487c24 */ /* 0x000fe2000f8e02ff */
[-C--:B------:R-:W-:Y:S02]  /*50f0*/  LEA R192, P1, R63, R70.reuse, 0x1 ;  /* 0x000000463fc07211 */ /* 0x080fe400078208ff */
[----:B------:R-:W-:Y:S02]  /*5100*/  LEA R184, P4, R67, R70, 0x1 ;  /* 0x0000004643b87211 */ /* 0x000fe400078808ff */
        /* <DEDUP_REMOVED lines=73> */
[-C--:B------:R-:W-:Y:S02]  /*55a0*/  LEA R134, P6, R122, R70.reuse, 0x1 ;  /* 0x000000467a867211 */ /* 0x080fe400078c08ff */
[----:B------:R-:W-:Y:S01]  /*55b0*/  PRMT R38, RZ, 0x7610, R38 ;  /* 0x00007610ff267816 */ /* 0x000fe20000000026 */
[----:B------:R-:W-:Y:S01]  /*55c0*/  IMAD R59, R130, UR5, RZ ;  /* 0x00000005823b7c24 */ /* 0x000fe2000f8e02ff */
[-C--:B------:R-:W-:Y:S01]  /*55d0*/  LEA.HI.X.SX32 R145, R90, R71.reuse, 0x1, P1 ;  /* 0x000000475a917211 */ /* 0x080fe200008f0eff */
[----:B------:R-:W-:Y:S01]  /*55e0*/  IMAD R95, R95, UR5, RZ ;  /* 0x000000055f5f7c24 */ /* 0x000fe2000f8e02ff */
[-C--:B------:R-:W-:Y:S01]  /*55f0*/  LEA.HI.X.SX32 R137, R94, R71.reuse, 0x1, P4 ;  /* 0x000000475e897211 */ /* 0x080fe200020f0eff */
[----:B------:R-:W-:Y:S01]  /*5600*/  IMAD R99, R99, UR5, RZ ;  /* 0x0000000563637c24 */ /* 0x000fe2000f8e02ff */
[-C--:B------:R-:W-:Y:S01]  /*5610*/  LEA R138, P1, R93, R70.reuse, 0x1 ;  /* 0x000000465d8a7211 */ /* 0x080fe200078208ff */
[----:B------:R-:W-:Y:S01]  /*5620*/  IMAD R204, R128, UR5, RZ ;  /* 0x0000000580cc7c24 */ /* 0x000fe2000f8e02ff */
[-C--:B------:R-:W-:Y:S01]  /*5630*/  LEA R130, P4, R96, R70.reuse, 0x1 ;  /* 0x0000004660827211 */ /* 0x080fe200078808ff */
[----:B------:R-:W-:Y:S01]  /*5640*/  IMAD R100, R100, UR5, RZ ;  /* 0x0000000564647c24 */ /* 0x000fe2000f8e02ff */
[-C--:B------:R-:W-:Y:S01]  /*5650*/  LEA.HI.X.SX32 R135, R122, R71.reuse, 0x1, P6 ;  /* 0x000000477a877211 */ /* 0x080fe200030f0eff */
[----:B------:R1:W5:Y:S01]  /*5660*/  @P5 LDG.E.U16 R38, desc[UR22][R76.64] ;  /* 0x000000164c265981 */ /* 0x000362000c1e1500 */
[-C--:B------:R-:W-:Y:S01]  /*5670*/  LEA R128, P6, R97, R70.reuse, 0x1 ;  /* 0x0000004661807211 */ /* 0x080fe200078c08ff */
[----:B------:R-:W-:Y:S01]  /*5680*/  IMAD R73, R124, UR5, RZ ;  /* 0x000000057c497c24 */ /* 0x000fe2000f8e02ff */
[-C--:B------:R-:W-:Y:S01]  /*5690*/  LEA.HI.X.SX32 R139, R93, R71.reuse, 0x1, P1 ;  /* 0x000000475d8b7211 */ /* 0x080fe200008f0eff */
[----:B------:R-:W-:Y:S01]  /*56a0*/  IMAD R98, R98, UR5, RZ ;  /* 0x0000000562627c24 */ /* 0x000fe2000f8e02ff */
[-C--:B------:R-:W-:Y:S01]  /*56b0*/  LEA.HI.X.SX32 R131, R96, R71.reuse, 0x1, P4 ;  /* 0x0000004760837211 */ /* 0x080fe200020f0eff */
[----:B0-----:R-:W-:Y:S01]  /*56c0*/  IMAD R60, R127, UR5, RZ ;  /* 0x000000057f3c7c24 */ /* 0x001fe2000f8e02ff */
[-C--:B------:R-:W-:Y:S01]  /*56d0*/  LEA R132, P1, R95, R70.reuse, 0x1 ;  /* 0x000000465f847211 */ /* 0x080fe200078208ff */
[----:B------:R-:W-:Y:S01]  /*56e0*/  IMAD R102, R102, UR5, RZ ;  /* 0x0000000566667c24 */ /* 0x000fe2000f8e02ff */
[----:B------:R-:W-:Y:S01]  /*56f0*/  LEA R124, P4, R99, R70, 0x1 ;  /* 0x00000046637c7211 */ /* 0x000fe200078808ff */
[----:B-1----:R-:W-:Y:S01]  /*5700*/  IMAD R76, R129, UR5, RZ ;  /* 0x00000005814c7c24 */ /* 0x002fe2000f8e02ff */
[----:B------:R-:W-:-:S02]  /*5710*/  LEA.HI.X.SX32 R129, R97, R71, 0x1, P6 ;  /* 0x0000004761817211 */ /* 0x000fc400030f0eff */
[-C--:B------:R-:W-:Y:S01]  /*5720*/  LEA R122, P6, R100, R70.reuse, 0x1 ;  /* 0x00000046647a7211 */ /* 0x080fe200078c08ff */
        /* <DEDUP_REMOVED lines=10> */
[----:B------:R-:W-:Y:S01]  /*57d0*/  IMAD R104, R104, UR5, RZ ;  /* 0x0000000568687c24 */ /* 0x000fe2000f8e02ff */
        /* <DEDUP_REMOVED lines=10> */
[----:B------:R-:W-:Y:S01]  /*5880*/  LEA.HI.X.SX32 R117, R102, R71, 0x1, P6 ;  /* 0x0000004766757211 */ /* 0x000fe200030f0eff */
[----:B------:R-:W-:Y:S01]  /*5890*/  IMAD R199, R110, UR5, RZ ;  /* 0x000000056ec77c24 */ /* 0x000fe2000f8e02ff */
[----:B------:R-:W-:Y:S01]  /*58a0*/  LEA R110, P6, R105, R70, 0x1 ;  /* 0x00000046696e7211 */ /* 0x000fe200078c08ff */
[----:B------:R-:W-:-:S02]  /*58b0*/  IMAD R74, R108, UR5, RZ ;  /* 0x000000056c4a7c24 */ /* 0x000fc4000f8e02ff */
[----:B------:R-:W-:Y:S01]  /*58c0*/  IMAD R202, R113, UR5, RZ ;  /* 0x0000000571ca7c24 */ /* 0x000fe2000f8e02ff */
[-C--:B------:R-:W-:Y:S01]  /*58d0*/  LEA.HI.X.SX32 R113, R104, R71.reuse, 0x1, P4 ;  /* 0x0000004768717211 */ /* 0x080fe200020f0eff */
[----:B------:R-:W-:Y:S01]  /*58e0*/  IMAD R81, R121, UR5, RZ ;  /* 0x0000000579517c24 */ /* 0x000fe2000f8e02ff */
[-C--:B------:R-:W-:Y:S01]  /*58f0*/  LEA.HI.X.SX32 R121, R101, R71.reuse, 0x1, P1 ;  /* 0x0000004765797211 */ /* 0x080fe200008f0eff */
[----:B------:R-:W-:Y:S01]  /*5900*/  IMAD R61, R106, UR5, RZ ;  /* 0x000000056a3d7c24 */ /* 0x000fe2000f8e02ff */
[-C--:B------:R-:W-:Y:S01]  /*5910*/  LEA R106, P4, R107, R70.reuse, 0x1 ;  /* 0x000000466b6a7211 */ /* 0x080fe200078808ff */
[----:B------:R-:W-:Y:S01]  /*5920*/  IMAD R200, R111, UR5, RZ ;  /* 0x000000056fc87c24 */ /* 0x000fe2000f8e02ff */
[-C--:B------:R-:W-:Y:S01]  /*5930*/  LEA.HI.X.SX32 R111, R105, R71.reuse, 0x1, P6 ;  /* 0x00000047696f7211 */ /* 0x080fe200030f0eff */
[----:B------:R-:W-:Y:S01]  /*5940*/  IMAD R203, R114, UR5, RZ ;  /* 0x0000000572cb7c24 */ /* 0x000fe2000f8e02ff */
[-C--:B------:R-:W-:Y:S01]  /*5950*/  LEA R114, P1, R103, R70.reuse, 0x1 ;  /* 0x0000004667727211 */ /* 0x080fe200078208ff */
[----:B------:R-:W-:Y:S01]  /*5960*/  IMAD R198, R109, UR5, RZ ;  /* 0x000000056dc67c24 */ /* 0x000fe2000f8e02ff */
[----:B------:R-:W-:Y:S01]  /*5970*/  LEA R104, P6, R74, R70, 0x1 ;  /* 0x000000464a687211 */ /* 0x000fe200078c08ff */
[----:B------:R-:W-:Y:S01]  /*5980*/  IMAD R89, R115, UR5, RZ ;  /* 0x0000000573597c24 */ /* 0x000fe2000f8e02ff */
[----:B------:R-:W-:-:S02]  /*5990*/  LEA.HI.X.SX32 R115, R103, R71, 0x1, P1 ;  /* 0x0000004767737211 */ /* 0x000fc400008f0eff */
[-C--:B------:R-:W-:Y:S02]  /*59a0*/  LEA.HI.X.SX32 R107, R107, R71.reuse, 0x1, P4 ;  /* 0x000000476b6b7211 */ /* 0x080fe400020f0eff */
[-C--:B------:R-:W-:Y:S02]  /*59b0*/  LEA R108, P1, R61, R70.reuse, 0x1 ;  /* 0x000000463d6c7211 */ /* 0x080fe400078208ff */
[-C--:B------:R-:W-:Y:S02]  /*59c0*/  LEA R100, P4, R198, R70.reuse, 0x1 ;  /* 0x00000046c6647211 */ /* 0x080fe400078808ff */
[-C--:B------:R-:W-:Y:S02]  /*59d0*/  LEA.HI.X.SX32 R105, R74, R71.reuse, 0x1, P6 ;  /* 0x000000474a697211 */ /* 0x080fe400030f0eff */
[----:B------:R-:W-:Y:S02]  /*59e0*/  LEA R98, P6, R199, R70, 0x1 ;  /* 0x00000046c7627211 */ /* 0x000fe400078c08ff */
        /* <DEDUP_REMOVED lines=20> */
[----:B------:R-:W-:Y:S02]  /*5b30*/  SHF.R.U32.HI R50, RZ, 0x1, R50 ;  /* 0x00000001ff327819 */ /* 0x000fe40000011632 */
[-C--:B------:R-:W-:Y:S02]  /*5b40*/  LEA R84, P1, R85, R70.reuse, 0x1 ;  /* 0x0000004655547211 */ /* 0x080fe400078208ff */
[-C--:B------:R-:W-:Y:S02]  /*5b50*/  LEA R76, P4, R77, R70.reuse, 0x1 ;  /* 0x000000464d4c7211 */ /* 0x080fe400078808ff */
[----:B------:R-:W-:Y:S02]  /*5b60*/  LEA.HI.X.SX32 R81, R81, R71, 0x1, P6 ;  /* 0x0000004751517211 */ /* 0x000fe400030f0eff */
[----:B------:R-:W-:-:S02]  /*5b70*/  LEA R74, P6, R75, R70, 0x1 ;  /* 0x000000464b4a7211 */ /* 0x000fc400078c08ff */
[----:B------:R-:W-:Y:S02]  /*5b80*/  LOP3.LUT P5, RZ, R50, 0x1, RZ, 0xc0, !PT ;  /* 0x0000000132ff7812 */ /* 0x000fe400078ac0ff */
[-C--:B------:R-:W-:Y:S02]  /*5b90*/  LEA.HI.X.SX32 R85, R85, R71.reuse, 0x1, P1 ;  /* 0x0000004755557211 */ /* 0x080fe400008f0eff */
[-C--:B------:R-:W-:Y:S02]  /*5ba0*/  LEA.HI.X.SX32 R77, R77, R71.reuse, 0x1, P4 ;  /* 0x000000474d4d7211 */ /* 0x080fe400020f0eff */
[-C--:B------:R-:W-:Y:S02]  /*5bb0*/  LEA R78, P1, R79, R70.reuse, 0x1 ;  /* 0x000000464f4e7211 */ /* 0x080fe400078208ff */
[----:B------:R-:W-:Y:S02]  /*5bc0*/  LEA R72, P4, R73, R70, 0x1 ;  /* 0x0000004649487211 */ /* 0x000fe400078808ff */
[----:B------:R-:W-:-:S02]  /*5bd0*/  LEA.HI.X.SX32 R75, R75, R71, 0x1, P6 ;  /* 0x000000474b4b7211 */ /* 0x000fc400030f0eff */
[----:B------:R-:W-:Y:S02]  /*5be0*/  LEA R70, P6, R59, R70, 0x1 ;  /* 0x000000463b467211 */ /* 0x000fe400078c08ff */
[-C--:B------:R-:W-:Y:S02]  /*5bf0*/  LEA.HI.X.SX32 R79, R79, R71.reuse, 0x1, P1 ;  /* 0x000000474f4f7211 */ /* 0x080fe400008f0eff */
[-C--:B------:R-:W-:Y:S02]  /*5c00*/  LEA.HI.X.SX32 R73, R73, R71.reuse, 0x1, P4 ;  /* 0x0000004749497211 */ /* 0x080fe400020f0eff */
[----:B------:R-:W-:Y:S02]  /*5c10*/  LEA.HI.X.SX32 R71, R59, R71, 0x1, P6 ;  /* 0x000000473b477211 */ /* 0x000fe400030f0eff */
[----:B------:R-:W-:Y:S02]  /*5c20*/  PRMT R50, RZ, 0x7610, R50 ;  /* 0x00007610ff327816 */ /* 0x000fe40000000032 */
[----:B------:R-:W-:-:S02]  /*5c30*/  PRMT R59, RZ, 0x7610, R59 ;  /* 0x00007610ff3b7816 */ /* 0x000fc4000000003b */
[----:B------:R-:W-:Y:S02]  /*5c40*/  PRMT R60, RZ, 0x7610, R60 ;  /* 0x00007610ff3c7816 */ /* 0x000fe4000000003c */
[----:B------:R2:W5:Y:S04]  /*5c50*/  @P3 LDG.E.U16 R50, desc[UR22][R4.64] ;  /* 0x0000001604323981 */ /* 0x000568000c1e1500 */
[----:B------:R2:W5:Y:S04]  /*5c60*/  @P5 LDG.E.U16 R59, desc[UR22][R6.64] ;  /* 0x00000016063b5981 */ /* 0x000568000c1e1500 */
[----:B------:R2:W5:Y:S01]  /*5c70*/  @!P0 LDG.E.U16 R60, desc[UR22][R8.64] ;  /* 0x00000016083c8981 */ /* 0x000562000c1e1500 */
[----:B------:R-:W-:-:S05]  /*5c80*/  VIADD R216, R10, 0x1f ;  /* 0x0000001f0ad87836 */ /* 0x000fca0000000000 */
[----:B------:R2:W-:Y:S01]  /*5c90*/  STL [R1+0x4], R216 ;  /* 0x000004d801007387 */ /* 0x0005e20000100800 */
[----:B------:R-:W-:Y:S01]  /*5ca0*/  ISETP.GT.AND P1, PT, R216, 0x1f, PT ;  /* 0x0000001fd800780c */ /* 0x000fe20003f24270 */
[----:B------:R-:W-:-:S04]  /*5cb0*/  @!UP1 UIADD3 UR4, UPT, UPT, -UR4, 0x100000, URZ ;  /* 0x0010000004049890 */ /* 0x000fc8000fffe1ff */
[----:B------:R-:W-:Y:S02]  /*5cc0*/  @!UP1 USHF.L.U32 UR5, UR4, 0xb, URZ ;  /* 0x0000000b04059899 */ /* 0x000fe400080006ff */
[----:B------:R-:W-:Y:S01]  /*5cd0*/  @!UP1 USHF.L.U32 UR4, UR4, 0x1, URZ ;  /* 0x0000000104049899 */ /* 0x000fe200080006ff */
[----:B------:R-:W-:Y:S01]  /*5ce0*/  VOTEU.ALL UP1, P2 ;  /* 0x0000000000ff7886 */ /* 0x000fe20001020000 */
[----:B------:R-:W-:-:S10]  /*5cf0*/  ISETP.LT.AND P4, PT, R205, R10, P1 ;  /* 0x0000000acd00720c */ /* 0x000fd40000f81270 */
[----:B------:R2:W0:Y:S02]  /*5d00*/  @!UP1 SYNCS.EXCH.64 URZ, [UR11+0x8008], UR4 ;  /* 0x008008040bff95b2 */ /* 0x0004240008000100 */
[----:B--2---:R-:W-:Y:S05]  /*5d10*/  @!P1 BRA `(.L_x_6) ;  /* 0x0000000000449947 */ /* 0x004fea0003800000 */
[----:B-----5:R-:W-:Y:S02]  /*5d20*/  PRMT R14, R14, 0x5410, R17 ;  /* 0x000054100e0e7816 */ /* 0x020fe40000000011 */
[----:B------:R-:W-:Y:S02]  /*5d30*/  PRMT R15, R15, 0x5410, R18 ;  /* 0x000054100f0f7816 */ /* 0x000fe40000000012 */
[----:B------:R-:W-:Y:S02]  /*5d40*/  PRMT R16, R16, 0x5410, R19 ;  /* 0x0000541010107816 */ /* 0x000fe40000000013 */
[----:B------:R-:W-:Y:S02]  /*5d50*/  PRMT R4, R57, 0x5410, R58 ;  /* 0x0000541039047816 */ /* 0x000fe4000000003a */
[----:B------:R-:W-:Y:S02]  /*5d60*/  PRMT R5, R53, 0x5410, R56 ;  /* 0x0000541035057816 */ /* 0x000fe40000000038 */
[----:B------:R-:W-:-:S02]  /*5d70*/  PRMT R6, R51, 0x5410, R52 ;  /* 0x0000541033067816 */ /* 0x000fc40000000034 */
[----:B------:R-:W-:Y:S02]  /*5d80*/  PRMT R7, R48, 0x5410, R49 ;  /* 0x0000541030077816 */ /* 0x000fe40000000031 */
        /* <DEDUP_REMOVED lines=8> */
[----:B------:R-:W-:-:S04]  /*5e10*/  PRMT R19, R59, 0x5410, R60 ;  /* 0x000054103b137816 */ /* 0x000fc8000000003c */
[----:B------:R1:W-:Y:S03]  /*5e20*/  STTM.x16 tmem[UR12+0x100], R4 ;  /* 0x00010004000079ed */ /* 0x0003e6000824000c */
.L_x_6:
[----:B------:R-:W2:Y:S01]  /*5e30*/  FENCE.VIEW.ASYNC.T ;  /* 0x00000000000073c6 */ /* 0x000ea20000000200 */
[----:B-1---5:R-:W-:Y:S01]  /*5e40*/  PRMT R12, RZ, 0x7610, R12 ;  /* 0x00007610ff0c7816 */ /* 0x022fe2000000000c */
[----:B0-2---:R-:W-:Y:S01]  /*5e50*/  BAR.SYNC.DEFER_BLOCKING 0x0 ;  /* 0x0000000000007b1d */ /* 0x005fe20000010000 */
[----:B------:R-:W-:Y:S02]  /*5e60*/  PRMT R14, RZ, 0x7610, R14 ;  /* 0x00007610ff0e7816 */ /* 0x000fe4000000000e */
[----:B------:R-:W-:Y:S02]  /*5e70*/  PRMT R16, RZ, 0x7610, R16 ;  /* 0x00007610ff107816 */ /* 0x000fe40000000010 */
[----:B------:R-:W-:Y:S01]  /*5e80*/  PRMT R18, RZ, 0x7610, R18 ;  /* 0x00007610ff127816 */ /* 0x000fe20000000012 */
[----:B------:R-:W0:Y:S01]  /*5e90*/  LDCU UR4, c[0x0][0x3a0] ;  /* 0x00007400ff0477ac */ /* 0x000e220008000800 */
[----:B------:R-:W-:Y:S02]  /*5ea0*/  PRMT R36, RZ, 0x7610, R36 ;  /* 0x00007610ff247816 */ /* 0x000fe40000000024 */
[----:B------:R-:W-:-:S02]  /*5eb0*/  PRMT R38, RZ, 0x7610, R38 ;  /* 0x00007610ff267816 */ /* 0x000fc40000000026 */
[----:B------:R-:W-:Y:S02]  /*5ec0*/  PRMT R40, RZ, 0x7610, R40 ;  /* 0x00007610ff287816 */ /* 0x000fe40000000028 */
[----:B------:R-:W-:Y:S02]  /*5ed0*/  PRMT R42, RZ, 0x7610, R42 ;  /* 0x00007610ff2a7816 */ /* 0x000fe4000000002a */
[----:B------:R-:W-:Y:S02]  /*5ee0*/  PRMT R44, RZ, 0x7610, R44 ;  /* 0x00007610ff2c7816 */ /* 0x000fe4000000002c */
[----:B------:R-:W-:Y:S02]  /*5ef0*/  PRMT R46, RZ, 0x7610, R46 ;  /* 0x00007610ff2e7816 */ /* 0x000fe4000000002e */
[----:B------:R-:W-:Y:S02]  /*5f00*/  PRMT R48, RZ, 0x7610, R48 ;  /* 0x00007610ff307816 */ /* 0x000fe40000000030 */
[----:B------:R-:W-:-:S02]  /*5f10*/  PRMT R50, RZ, 0x7610, R50 ;  /* 0x00007610ff327816 */ /* 0x000fc40000000032 */
[----:B------:R-:W-:Y:S01]  /*5f20*/  PRMT R52, RZ, 0x7610, R52 ;  /* 0x00007610ff347816 */ /* 0x000fe20000000034 */
[----:B------:R-:W2:Y:S01]  /*5f30*/  @P4 LDG.E.U16 R12, desc[UR22][R196.64] ;  /* 0x00000016c40c4981 */ /* 0x000ea2000c1e1500 */
[----:B------:R-:W-:Y:S02]  /*5f40*/  PRMT R56, RZ, 0x7610, R56 ;  /* 0x00007610ff387816 */ /* 0x000fe40000000038 */
[----:B------:R-:W-:Y:S01]  /*5f50*/  PRMT R58, RZ, 0x7610, R58 ;  /* 0x00007610ff3a7816 */ /* 0x000fe2000000003a */
[----:B------:R-:W3:Y:S01]  /*5f60*/  @P4 LDG.E.U16 R14, desc[UR22][R192.64] ;  /* 0x00000016c00e4981 */ /* 0x000ee2000c1e1500 */
[----:B------:R-:W-:Y:S02]  /*5f70*/  PRMT R60, RZ, 0x7610, R60 ;  /* 0x00007610ff3c7816 */ /* 0x000fe4000000003c */
[----:B------:R-:W-:Y:S01]  /*5f80*/  PRMT R62, RZ, 0x7610, R62 ;  /* 0x00007610ff3e7816 */ /* 0x000fe2000000003e */
[----:B------:R-:W4:Y:S01]  /*5f90*/  @P4 LDG.E.U16 R16, desc[UR22][R188.64] ;  /* 0x00000016bc104981 */ /* 0x000f22000c1e1500 */
[----:B------:R-:W-:-:S02]  /*5fa0*/  PRMT R64, RZ, 0x7610, R64 ;  /* 0x00007610ff407816 */ /* 0x000fc40000000040 */
[----:B------:R-:W-:Y:S01]  /*5fb0*/  PRMT R66, RZ, 0x7610, R66 ;  /* 0x00007610ff427816 */ /* 0x000fe20000000042 */
[----:B------:R-:W4:Y:S01]  /*5fc0*/  @P4 LDG.E.U16 R18, desc[UR22][R184.64] ;  /* 0x00000016b8124981 */ /* 0x000f22000c1e1500 */
[----:B------:R-:W-:Y:S02]  /*5fd0*/  PRMT R68, RZ, 0x7610, R68 ;  /* 0x00007610ff447816 */ /* 0x000fe40000000044 */
[----:B------:R-:W-:Y:S01]  /*5fe0*/  PRMT R198, RZ, 0x7610, R198 ;  /* 0x00007610ffc67816 */ /* 0x000fe200000000c6 */
[----:B------:R-:W4:Y:S01]  /*5ff0*/  @P4 LDG.E.U16 R36, desc[UR22][R180.64] ;  /* 0x00000016b4244981 */ /* 0x000f22000c1e1500 */
        /* <DEDUP_REMOVED lines=63> */
[----:B------:R-:W-:-:S03]  /*63f0*/  PRMT R215, RZ, 0x7610, R215 ;  /* 0x00007610ffd77816 */ /* 0x000fc600000000d7 */
[----:B------:R-:W4:Y:S04]  /*6400*/  @P4 LDG.E.U16 R212, desc[UR22][R92.64] ;  /* 0x000000165cd44981 */ /* 0x000f28000c1e1500 */
        /* <DEDUP_REMOVED lines=36> */
[----:B------:R-:W4:Y:S01]  /*6650*/  @P4 LDG.E.U16 R215, desc[UR22][R70.64] ;  /* 0x0000001646d74981 */ /* 0x000f22000c1e1500 */
[----:B------:R-:W-:-:S02]  /*6660*/  SHF.R.S32.HI R202, RZ, 0x6, R33 ;  /* 0x00000006ffca7819 */ /* 0x000fc40000011421 */
[----:B------:R-:W-:Y:S02]  /*6670*/  SHF.R.S32.HI R35, RZ, 0x1f, R32 ;  /* 0x0000001fff237819 */ /* 0x000fe40000011420 */
[----:B------:R-:W-:Y:S02]  /*6680*/  SGXT R202, R202, 0x1 ;  /* 0x00000001caca781a */ /* 0x000fe40000000200 */
[----:B------:R-:W-:Y:S01]  /*6690*/  SHF.L.U64.HI R35, R32, 0x1, R35 ;  /* 0x0000000120237819 */ /* 0x000fe20000010223 */
[----:B------:R-:W-:Y:S01]  /*66a0*/  IMAD.SHL.U32 R32, R54, 0x20, RZ ;  /* 0x0000002036207824 */ /* 0x000fe200078e00ff */
[----:B------:R-:W-:Y:S01]  /*66b0*/  LOP3.LUT R202, R202, 0x90, RZ, 0xc0, !PT ;  /* 0x00000090caca7812 */ /* 0x000fe200078ec0ff */
[----:B------:R-:W-:Y:S02]  /*66c0*/  IMAD.SHL.U32 R33, R33, 0x2, RZ ;  /* 0x0000000221217824 */ /* 0x000fe400078e00ff */
[----:B------:R-:W-:-:S03]  /*66d0*/  IMAD.WIDE R34, R32, 0x2, R34 ;  /* 0x0000000220227825 */ /* 0x000fc600078e0222 */
[----:B------:R-:W-:Y:S02]  /*66e0*/  LOP3.LUT R33, R202, 0x7e, R33, 0x78, !PT ;  /* 0x0000007eca217812 */ /* 0x000fe400078e7821 */
[----:B------:R-:W-:Y:S02]  /*66f0*/  IADD3 R202, P0, PT, R34, UR16, RZ ;  /* 0x0000001022ca7c10 */ /* 0x000fe4000ff1e0ff */
[----:B------:R-:W-:Y:S01]  /*6700*/  LOP3.LUT R34, R33, 0x20, RZ, 0x3c, !PT ;  /* 0x0000002021227812 */ /* 0x000fe200078e3cff */
[----:B0-----:R-:W-:-:S04]  /*6710*/  UIADD3 UR5, UPT, UPT, UR4, 0x1f, URZ ;  /* 0x0000001f04057890 */ /* 0x001fc8000fffe0ff */
[----:B------:R-:W-:Y:S01]  /*6720*/  USHF.R.S32.HI UR4, URZ, 0x1f, UR5 ;  /* 0x0000001fff047899 */ /* 0x000fe20008011405 */
[----:B------:R-:W-:-:S03]  /*6730*/  IADD3.X R203, PT, PT, R35, UR17, RZ, P0, !PT ;  /* 0x0000001123cb7c10 */ /* 0x000fc600087fe4ff */
[----:B------:R-:W-:Y:S01]  /*6740*/  ULEA.HI UR4, UR4, UR5, URZ, 0x5 ;  /* 0x0000000504047291 */ /* 0x000fe2000f8f28ff */
[----:B------:R-:W-:-:S03]  /*6750*/  ISETP.NE.U32.AND P0, PT, RZ, UR7, PT ;  /* 0x00000007ff007c0c */ /* 0x000fc6000bf05070 */
[----:B------:R-:W-:Y:S01]  /*6760*/  USHF.R.S32.HI UR4, URZ, 0x5, UR4 ;  /* 0x00000005ff047899 */ /* 0x000fe20008011404 */
[----:B------:R-:W-:Y:S01]  /*6770*/  ISETP.LT.OR P1, PT, R216, 0x20, P0 ;  /* 0x00000020d800780c */ /* 0x000fe20000721670 */
[----:B--2---:R-:W-:Y:S04]  /*6780*/  STS.U16 [R33+UR11], R12 ;  /* 0x0000000c21007988 */ /* 0x004fe8000800040b */
[----:B---3--:R-:W-:Y:S04]  /*6790*/  STS.U16 [R33+UR11+0x200], R14 ;  /* 0x0002000e21007988 */ /* 0x008fe8000800040b */
[----:B----4-:R-:W-:Y:S04]  /*67a0*/  STS.U16 [R33+UR11+0x400], R16 ;  /* 0x0004001021007988 */ /* 0x010fe8000800040b */
[----:B------:R-:W-:Y:S04]  /*67b0*/  STS.U16 [R33+UR11+0x600], R18 ;  /* 0x0006001221007988 */ /* 0x000fe8000800040b */
        /* <DEDUP_REMOVED lines=28> */
[----:B------:R0:W-:Y:S04]  /*6980*/  STS.U16 [R34+UR11+0x100], R5 ;  /* 0x0001000522007988 */ /* 0x0001e8000800040b */
        /* <DEDUP_REMOVED lines=30> */
[----:B------:R1:W-:Y:S01]  /*6b70*/  STS.U16 [R34+UR11+0x3f00], R215 ;  /* 0x003f00d722007988 */ /* 0x0003e2000800040b */
[----:B------:R2:W-:Y:S06]  /*6b80*/  MEMBAR.ALL.CTA ;  /* 0x0000000000007992 */ /* 0x0005ec0000008000 */
[----:B--2---:R-:W2:Y:S01]  /*6b90*/  FENCE.VIEW.ASYNC.S ;  /* 0x00000000000073c6 */ /* 0x004ea20000000000 */
[----:B------:R-:W-:-:S04]  /*6ba0*/  UISETP.LT.AND UP1, UPT, UR4, 0x1, UPT ;  /* 0x000000010400788c */ /* 0x000fc8000bf21270 */
[----:B------:R-:W-:Y:S01]  /*6bb0*/  USEL UR4, UR4, 0x1, !UP1 ;  /* 0x0000000104047887 */ /* 0x000fe2000c800000 */
[----:B0-----:R-:W-:Y:S01]  /*6bc0*/  SHF.R.S32.HI R5, RZ, 0x1f, R54 ;  /* 0x0000001fff057819 */ /* 0x001fe20000011436 */
[C---:B------:R-:W-:Y:S02]  /*6bd0*/  IMAD R36, R54.reuse, 0xf, RZ ;  /* 0x0000000f36247824 */ /* 0x040fe400078e02ff */
[----:B------:R-:W-:Y:S01]  /*6be0*/  UIADD3 UR9, UPT, UPT, UR4, -0x1, URZ ;  /* 0xffffffff04097890 */ /* 0x000fe2000fffe0ff */
[C---:B-1----:R-:W-:Y:S02]  /*6bf0*/  IMAD.SHL.U32 R37, R54.reuse, 0x10, RZ ;  /* 0x0000001036257824 */ /* 0x042fe400078e00ff */
[C---:B------:R-:W-:Y:S02]  /*6c00*/  IMAD R38, R54.reuse, 0x11, RZ ;  /* 0x0000001136267824 */ /* 0x040fe400078e02ff */
[C---:B------:R-:W-:Y:S02]  /*6c10*/  IMAD R39, R54.reuse, 0x12, RZ ;  /* 0x0000001236277824 */ /* 0x040fe400078e02ff */
[----:B------:R-:W-:-:S02]  /*6c20*/  IMAD R40, R54, 0x13, RZ ;  /* 0x0000001336287824 */ /* 0x000fc400078e02ff */
[C---:B---3--:R-:W-:Y:S02]  /*6c30*/  IMAD R41, R54.reuse, 0x14, RZ ;  /* 0x0000001436297824 */ /* 0x048fe400078e02ff */
[C---:B------:R-:W-:Y:S02]  /*6c40*/  IMAD R42, R54.reuse, 0x15, RZ ;  /* 0x00000015362a7824 */ /* 0x040fe400078e02ff */
[C---:B----4-:R-:W-:Y:S02]  /*6c50*/  IMAD R43, R54.reuse, 0x16, RZ ;  /* 0x00000016362b7824 */ /* 0x050fe400078e02ff */
[C---:B------:R-:W-:Y:S02]  /*6c60*/  IMAD R44, R54.reuse, 0x17, RZ ;  /* 0x00000017362c7824 */ /* 0x040fe400078e02ff */
[C---:B------:R-:W-:Y:S02]  /*6c70*/  IMAD R45, R54.reuse, 0x18, RZ ;  /* 0x00000018362d7824 */ /* 0x040fe400078e02ff */
[----:B------:R-:W-:-:S02]  /*6c80*/  IMAD R46, R54, 0x19, RZ ;  /* 0x00000019362e7824 */ /* 0x000fc400078e02ff */
[C---:B------:R-:W-:Y:S02]  /*6c90*/  IMAD R47, R54.reuse, 0x1a, RZ ;  /* 0x0000001a362f7824 */ /* 0x040fe400078e02ff */
[C---:B------:R-:W-:Y:S02]  /*6ca0*/  IMAD R48, R54.reuse, 0x1b, RZ ;  /* 0x0000001b36307824 */ /* 0x040fe400078e02ff */
[C---:B------:R-:W-:Y:S02]  /*6cb0*/  IMAD R49, R54.reuse, 0x1c, RZ ;  /* 0x0000001c36317824 */ /* 0x040fe400078e02ff */
[C---:B------:R-:W-:Y:S01]  /*6cc0*/  IMAD R50, R54.reuse, 0x1d, RZ ;  /* 0x0000001d36327824 */ /* 0x040fe200078e02ff */
[----:B------:R-:W-:Y:S02]  /*6cd0*/  UISETP.NE.U32.AND UP1, UPT, UR9, URZ, UPT ;  /* 0x000000ff0900728c */ /* 0x000fe4000bf25070 */
[----:B------:R-:W-:Y:S01]  /*6ce0*/  UIADD3 UR13, UPT, UPT, UR10, 0x100, URZ ;  /* 0x000001000a0d7890 */ /* 0x000fe2000fffe0ff */
[----:B------:R-:W-:Y:S01]  /*6cf0*/  IMAD.SHL.U32 R35, R55, 0x20, RZ ;  /* 0x0000002037237824 */ /* 0x000fe200078e00ff */
[C---:B------:R-:W-:Y:S01]  /*6d00*/  SHF.L.U64.HI R52, R54.reuse, 0x1, R5 ;  /* 0x0000000136347819 */ /* 0x040fe20000010205 */
[C---:B------:R-:W-:Y:S01]  /*6d10*/  IMAD R51, R54.reuse, 0x1e, RZ ;  /* 0x0000001e36337824 */ /* 0x040fe200078e02ff */
[----:B------:R-:W-:Y:S01]  /*6d20*/  SHF.R.S32.HI R55, RZ, 0x1f, R28 ;  /* 0x0000001fff377819 */ /* 0x000fe2000001141c */
[----:B------:R-:W-:Y:S01]  /*6d30*/  IMAD R53, R54, 0x1f, RZ ;  /* 0x0000001f36357824 */ /* 0x000fe200078e02ff */
[----:B------:R-:W-:-:S02]  /*6d40*/  SHF.R.S32.HI R54, RZ, 0x1f, R3 ;  /* 0x0000001fff367819 */ /* 0x000fc40000011403 */
[----:B------:R-:W-:Y:S02]  /*6d50*/  SHF.R.S32.HI R5, RZ, 0x1f, R20 ;  /* 0x0000001fff057819 */ /* 0x000fe40000011414 */
[----:B------:R-:W-:Y:S02]  /*6d60*/  SHF.R.S32.HI R57, RZ, 0x1f, R24 ;  /* 0x0000001fff397819 */ /* 0x000fe40000011418 */
[----:B------:R-:W-:Y:S02]  /*6d70*/  SHF.R.S32.HI R7, RZ, 0x1f, R26 ;  /* 0x0000001fff077819 */ /* 0x000fe4000001141a */
[----:B------:R-:W-:Y:S02]  /*6d80*/  SHF.R.S32.HI R59, RZ, 0x1f, R30 ;  /* 0x0000001fff3b7819 */ /* 0x000fe4000001141e */
[----:B------:R-:W-:Y:S02]  /*6d90*/  SHF.R.S32.HI R9, RZ, 0x1f, R22 ;  /* 0x0000001fff097819 */ /* 0x000fe40000011416 */
        /* <DEDUP_REMOVED lines=20> */
[----:B------:R-:W-:Y:S01]  /*6ee0*/  SHF.R.S32.HI R17, RZ, 0x1f, R50 ;  /* 0x0000001fff117819 */ /* 0x000fe20000011432 */
[----:B--2---:R-:W-:Y:S06]  /*6ef0*/  BAR.SYNC.DEFER_BLOCKING 0x0 ;  /* 0x0000000000007b1d */ /* 0x004fec0000010000 */
[----:B------:R-:W-:Y:S05]  /*6f00*/  @P1 BRA `(.L_x_7) ;  /* 0x00000000004c1947 */ /* 0x000fea0003800000 */
[----:B------:R-:W-:Y:S01]  /*6f10*/  USHF.R.U32.HI UR6, URZ, 0x4, UR11 ;  /* 0x00000004ff067899 */ /* 0x000fe2000801160b */
[----:B------:R-:W-:Y:S01]  /*6f20*/  UMOV UR14, 0xfffffffe ;  /* 0xfffffffe000e7882 */ /* 0x000fe20000000000 */
[----:B------:R-:W-:Y:S02]  /*6f30*/  UMOV UR15, 0x7fffbfdf ;  /* 0x7fffbfdf000f7882 */ /* 0x000fe40000000000 */
[----:B------:R-:W-:Y:S01]  /*6f40*/  USGXT.U32 UR6, UR6, 0xe ;  /* 0x0000000e0606789a */ /* 0x000fe20008000000 */
[----:B------:R-:W-:Y:S01]  /*6f50*/  UMOV UR7, URZ ;  /* 0x000000ff00077c82 */ /* 0x000fe20008000000 */
[----:B------:R-:W-:Y:S02]  /*6f60*/  UIADD3 UR16, UPT, UPT, UR10, 0x108, URZ ;  /* 0x000001080a107890 */ /* 0x000fe4000fffe0ff */
[----:B------:R-:W-:Y:S01]  /*6f70*/  UIADD3.64 UR14, UPT, UPT, UR6, -UR14, URZ ;  /* 0x8000000e060e7297 */ /* 0x000fe2000fffe0ff */
[----:B------:R-:W-:Y:S01]  /*6f80*/  UMOV UR18, 0x0 ;  /* 0x0000000000127882 */ /* 0x000fe20000000000 */
[----:B------:R-:W-:Y:S01]  /*6f90*/  UMOV UR19, 0x8400010 ;  /* 0x0840001000137882 */ /* 0x000fe20000000000 */
[----:B------:R-:W-:Y:S01]  /*6fa0*/  UMOV UR4, UR8 ;  /* 0x0000000800047c82 */ /* 0x000fe20008000000 */
[----:B------:R-:W-:Y:S01]  /*6fb0*/  UMOV UR5, URZ ;  /* 0x000000ff00057c82 */ /* 0x000fe20008000000 */
[----:B------:R-:W-:Y:S01]  /*6fc0*/  UMOV UR7, 0x80004020 ;  /* 0x8000402000077882 */ /* 0x000fe20000000000 */
[----:B------:R-:W-:Y:S01]  /*6fd0*/  UMOV UR20, 0x0 ;  /* 0x0000000000147882 */ /* 0x000fe20000000000 */
[----:B------:R-:W-:Y:S01]  /*6fe0*/  UMOV UR21, 0x8400010 ;  /* 0x0840001000157882 */ /* 0x000fe20000000000 */
[----:B------:R-:W-:Y:S01]  /*6ff0*/  UMOV UR4, UR4 ;  /* 0x0000000400047c82 */ /* 0x000fe20008000000 */
[----:B------:R0:W-:Y:S01]  /*7000*/  UTCHMMA tmem[UR13], gdesc[UR6], tmem[UR10], tmem[UR18], idesc[UR19], !UPT ;  /* 0x00ff12060d0079ea */ /* 0x0001e2000f80000a */
[----:B------:R0:W-:Y:S01]  /*7010*/  UTCHMMA tmem[UR16], gdesc[UR14], tmem[UR10], tmem[UR20], idesc[UR21], UPT ;  /* 0x00ff140e100079ea */ /* 0x0001e2000b80000a */
[----:B------:R0:W-:Y:S01]  /*7020*/  UTCBAR [UR4], URZ ;  /* 0x000000ff040073e9 */ /* 0x0001e200080000ff */
[----:B------:R-:W-:Y:S01]  /*7030*/  NOP ;  /* 0x0000000000007918 */ /* 0x000fe20000000000 */
.L_x_7:
[----:B------:R-:W-:Y:S01]  /*7040*/  SHF.R.S32.HI R16, RZ, 0x1f, R51 ;  /* 0x0000001fff107819 */ /* 0x000fe20000011433 */
[----:B0-----:R-:W-:Y:S01]  /*7050*/  UMOV UR4, URZ ;  /* 0x000000ff00047c82 */ /* 0x001fe20008000000 */
[----:B------:R-:W-:Y:S01]  /*7060*/  SHF.R.S32.HI R18, RZ, 0x1f, R53 ;  /* 0x0000001fff127819 */ /* 0x000fe20000011435 */
[----:B------:R-:W-:Y:S06]  /*7070*/  BRA.U !UP1, `(.L_x_8) ;  /* 0x0000002109687547 */ /* 0x000fec000b800000 */
[----:B------:R-:W-:Y:S01]  /*7080*/  UIADD3 UR5, UPT, UPT, UR11, 0x4000, URZ ;  /* 0x000040000b057890 */ /* 0x000fe2000fffe0ff */
[----:B------:R-:W-:Y:S01]  /*7090*/  SHF.L.U64.HI R56, R20, 0x1, R5 ;  /* 0x0000000114387819 */ /* 0x000fe20000010205 */
[----:B------:R-:W-:Y:S01]  /*70a0*/  UMOV UR14, 0xfffffffe ;  /* 0xfffffffe000e7882 */ /* 0x000fe20000000000 */
[----:B------:R-:W-:Y:S01]  /*70b0*/  SHF.L.U64.HI R61, R21, 0x1, R4 ;  /* 0x00000001153d7819 */ /* 0x000fe20000010204 */
[----:B------:R-:W-:Y:S01]  /*70c0*/  USHF.R.U32.HI UR5, URZ, 0x4, UR5 ;  /* 0x00000004ff057899 */ /* 0x000fe20008011605 */
[----:B------:R-:W-:Y:S01]  /*70d0*/  SHF.L.U64.HI R5, R44, 0x1, R11 ;  /* 0x000000012c057819 */ /* 0x000fe2000001020b */
[----:B------:R-:W-:Y:S01]  /*70e0*/  UMOV UR15, 0x7fffbfdf ;  /* 0x7fffbfdf000f7882 */ /* 0x000fe20000000000 */
[----:B------:R-:W-:Y:S01]  /*70f0*/  SHF.L.U64.HI R4, R45, 0x1, R10 ;  /* 0x000000012d047819 */ /* 0x000fe2000001020a */
[----:B------:R-:W-:Y:S01]  /*7100*/  USGXT.U32 UR6, UR5, 0xe ;  /* 0x0000000e0506789a */ /* 0x000fe20008000000 */
[----:B------:R-:W-:Y:S01]  /*7110*/  SHF.L.U64.HI R5, R46, 0x1, R13 ;  /* 0x000000012e057819 */ /* 0x000fe2000001020d */
[----:B------:R-:W-:Y:S01]  /*7120*/  UMOV UR7, URZ ;  /* 0x000000ff00077c82 */ /* 0x000fe20008000000 */
[----:B------:R-:W-:Y:S01]  /*7130*/  SHF.L.U64.HI R4, R47, 0x1, R12 ;  /* 0x000000012f047819 */ /* 0x000fe2000001020c */
[----:B------:R-:W-:Y:S01]  /*7140*/  UIADD3.64 UR14, UPT, UPT, UR6, -UR14, URZ ;  /* 0x8000000e060e7297 */ /* 0x000fe2000fffe0ff */
[----:B------:R-:W-:Y:S01]  /*7150*/  SHF.L.U64.HI R63, R25, 0x1, R6 ;  /* 0x00000001193f7819 */ /* 0x000fe20000010206 */
[----:B------:R-:W-:Y:S01]  /*7160*/  UMOV UR20, UR9 ;  /* 0x0000000900147c82 */ /* 0x000fe20008000000 */
[----:B------:R-:W-:Y:S01]  /*7170*/  SHF.L.U64.HI R5, R49, 0x1, R14 ;  /* 0x0000000131057819 */ /* 0x000fe2000001020e */
[----:B------:R-:W-:Y:S01]  /*7180*/  UMOV UR21, 0x1 ;  /* 0x0000000100157882 */ /* 0x000fe20000000000 */
[----:B------:R-:W-:Y:S01]  /*7190*/  SHF.L.U64.HI R4, R50, 0x1, R17 ;  /* 0x0000000132047819 */ /* 0x000fe20000010211 */
[----:B------:R-:W-:Y:S01]  /*71a0*/  UMOV UR5, URZ ;  /* 0x000000ff00057c82 */ /* 0x000fe20008000000 */
[----:B------:R-:W-:-:S02]  /*71b0*/  SHF.L.U64.HI R54, R3, 0x1, R54 ;  /* 0x0000000103367819 */ /* 0x000fc40000010236 */
[----:B------:R-:W-:Y:S02]  /*71c0*/  SHF.L.U64.HI R55, R28, 0x1, R55 ;  /* 0x000000011c377819 */ /* 0x000fe40000010237 */
[----:B------:R-:W-:Y:S02]  /*71d0*/  SHF.L.U64.HI R57, R24, 0x1, R57 ;  /* 0x0000000118397819 */ /* 0x000fe40000010239 */
[----:B------:R-:W-:Y:S02]  /*71e0*/  SHF.L.U64.HI R58, R26, 0x1, R7 ;  /* 0x000000011a3a7819 */ /* 0x000fe40000010207 */
[----:B------:R-:W-:Y:S02]  /*71f0*/  SHF.L.U64.HI R59, R30, 0x1, R59 ;  /* 0x000000011e3b7819 */ /* 0x000fe4000001023b */
[----:B------:R-:W-:Y:S02]  /*7200*/  SHF.L.U64.HI R60, R22, 0x1, R9 ;  /* 0x00000001163c7819 */ /* 0x000fe40000010209 */
        /* <DEDUP_REMOVED lines=14> */
[----:B------:R-:W-:-:S07]  /*72f0*/  SHF.L.U64.HI R4, R53, 0x1, R18 ;  /* 0x0000000135047819 */ /* 0x000fce0000010212 */
.L_x_11:
[-C--:B------:R-:W-:Y:S02]  /*7300*/  LEA R6, P1, R3, R202.reuse, 0x1 ;  /* 0x000000ca03067211 */ /* 0x080fe400078208ff */
[C---:B------:R-:W-:Y:S02]  /*7310*/  ISETP.GT.AND P5, PT, R0.reuse, 0x2, PT ;  /* 0x000000020000780c */ /* 0x040fe40003fa4270 */
[----:B------:R-:W-:Y:S01]  /*7320*/  ISETP.GT.AND P4, PT, R0, 0x3, PT ;  /* 0x000000030000780c */ /* 0x000fe20003f84270 */
[C---:B------:R-:W-:Y:S01]  /*7330*/  IMAD.X R7, R203.reuse, 0x1, R54, P1 ;  /* 0x00000001cb077824 */ /* 0x040fe200008e0636 */
[----:B------:R-:W-:Y:S02]  /*7340*/  LEA R4, P1, R28, R202, 0x1 ;  /* 0x000000ca1c047211 */ /* 0x000fe400078208ff */
[----:B------:R-:W-:Y:S02]  /*7350*/  PRMT R10, RZ, 0x7610, R10 ;  /* 0x00007610ff0a7816 */ /* 0x000fe4000000000a */
[----:B------:R-:W-:Y:S01]  /*7360*/  PRMT R12, RZ, 0x7610, R12 ;  /* 0x00007610ff0c7816 */ /* 0x000fe2000000000c */
[----:B------:R-:W-:Y:S01]  /*7370*/  IMAD.X R5, R203, 0x1, R55, P1 ;  /* 0x00000001cb057824 */ /* 0x000fe200008e0637 */
[----:B------:R-:W-:-:S02]  /*7380*/  ISETP.GT.AND P3, PT, R0, 0x4, PT ;  /* 0x000000040000780c */ /* 0x000fc40003f64270 */
[----:B------:R-:W-:Y:S01]  /*7390*/  ISETP.GT.AND P1, PT, R0, 0x5, PT ;  /* 0x000000050000780c */ /* 0x000fe20003f24270 */
[----:B------:R0:W2:Y:S01]  /*73a0*/  @P5 LDG.E.U16 R10, desc[UR22][R6.64] ;  /* 0x00000016060a5981 */ /* 0x0000a2000c1e1500 */
[----:B------:R-:W-:-:S03]  /*73b0*/  PRMT R11, RZ, 0x7610, R11 ;  /* 0x00007610ff0b7816 */ /* 0x000fc6000000000b */
[----:B------:R1:W2:Y:S01]  /*73c0*/  @P4 LDG.E.U16 R12, desc[UR22][R4.64] ;  /* 0x00000016040c4981 */ /* 0x0002a2000c1e1500 */
[----:B------:R-:W-:Y:S02]  /*73d0*/  PRMT R14, RZ, 0x7610, R14 ;  /* 0x00007610ff0e7816 */ /* 0x000fe4000000000e */
[-C--:B0-----:R-:W-:Y:S02]  /*73e0*/  LEA R6, P5, R20, R202.reuse, 0x1 ;  /* 0x000000ca14067211 */ /* 0x081fe400078a08ff */
[----:B-1----:R-:W-:-:S03]  /*73f0*/  LEA R4, P6, R24, R202, 0x1 ;  /* 0x000000ca18047211 */ /* 0x002fc600078c08ff */
[C---:B------:R-:W-:Y:S02]  /*7400*/  IMAD.X R7, R203.reuse, 0x1, R56, P5 ;  /* 0x00000001cb077824 */ /* 0x040fe400028e0638 */
[----:B------:R-:W-:-:S03]  /*7410*/  IMAD.X R5, R203, 0x1, R57, P6 ;  /* 0x00000001cb057824 */ /* 0x000fc600030e0639 */
[----:B------:R0:W3:Y:S04]  /*7420*/  @P3 LDG.E.U16 R11, desc[UR22][R6.64] ;  /* 0x00000016060b3981 */ /* 0x0000e8000c1e1500 */
[----:B------:R1:W3:Y:S01]  /*7430*/  @P1 LDG.E.U16 R14, desc[UR22][R4.64] ;  /* 0x00000016040e1981 */ /* 0x0002e2000c1e1500 */
[C---:B------:R-:W-:Y:S02]  /*7440*/  ISETP.GT.AND P4, PT, R0.reuse, 0x6, PT ;  /* 0x000000060000780c */ /* 0x040fe40003f84270 */
[----:B------:R-:W-:Y:S02]  /*7450*/  ISETP.GT.AND P3, PT, R0, 0x7, PT ;  /* 0x000000070000780c */ /* 0x000fe40003f64270 */
[----:B0-----:R-:W-:Y:S02]  /*7460*/  LEA R6, P5, R26, R202, 0x1 ;  /* 0x000000ca1a067211 */ /* 0x001fe400078a08ff */
[----:B------:R-:W-:-:S02]  /*7470*/  PRMT R13, RZ, 0x7610, R13 ;  /* 0x00007610ff0d7816 */ /* 0x000fc4000000000d */
[-C--:B-1----:R-:W-:Y:S01]  /*7480*/  LEA R4, P6, R30, R202.reuse, 0x1 ;  /* 0x000000ca1e047211 */ /* 0x082fe200078c08ff */
[C---:B------:R-:W-:Y:S01]  /*7490*/  IMAD.X R7, R203.reuse, 0x1, R58, P5 ;  /* 0x00000001cb077824 */ /* 0x040fe200028e063a */
[C---:B------:R-:W-:Y:S02]  /*74a0*/  ISETP.GT.AND P1, PT, R0.reuse, 0x8, PT ;  /* 0x000000080000780c */ /* 0x040fe40003f24270 */
[----:B------:R-:W-:Y:S01]  /*74b0*/  PRMT R16, RZ, 0x7610, R16 ;  /* 0x00007610ff107816 */ /* 0x000fe20000000010 */
[----:B------:R-:W-:Y:S01]  /*74c0*/  IMAD.X R5, R203, 0x1, R59, P6 ;  /* 0x00000001cb057824 */ /* 0x000fe200030e063b */
[----:B-----5:R0:W5:Y:S01]  /*74d0*/  @P4 LDG.E.U16 R13, desc[UR22][R6.64] ;  /* 0x00000016060d4981 */ /* 0x020162000c1e1500 */
[----:B------:R-:W-:Y:S02]  /*74e0*/  ISETP.GT.AND P4, PT, R0, 0x9, PT ;  /* 0x000000090000780c */ /* 0x000fe40003f84270 */
[----:B------:R-:W-:Y:S01]  /*74f0*/  PRMT R15, RZ, 0x7610, R15 ;  /* 0x00007610ff0f7816 */ /* 0x000fe2000000000f */
[----:B------:R1:W5:Y:S01]  /*7500*/  @P3 LDG.E.U16 R16, desc[UR22][R4.64] ;  /* 0x0000001604103981 */ /* 0x000362000c1e1500 */
[----:B0-----:R-:W-:-:S02]  /*7510*/  LEA R6, P5, R22, R202, 0x1 ;  /* 0x000000ca16067211 */ /* 0x001fc400078a08ff */
[----:B------:R-:W-:Y:S02]  /*7520*/  ISETP.GT.AND P3, PT, R0, 0xa, PT ;  /* 0x0000000a0000780c */ /* 0x000fe40003f64270 */
[----:B-1----:R-:W-:Y:S01]  /*7530*/  LEA R4, P6, R21, R202, 0x1 ;  /* 0x000000ca15047211 */ /* 0x002fe200078c08ff */
[----:B------:R-:W-:Y:S01]  /*7540*/  IMAD.X R7, R203, 0x1, R60, P5 ;  /* 0x00000001cb077824 */ /* 0x000fe200028e063c */
[----:B------:R-:W-:-:S03]  /*7550*/  PRMT R18, RZ, 0x7610, R18 ;  /* 0x00007610ff127816 */ /* 0x000fc60000000012 */
[----:B------:R-:W-:Y:S01]  /*7560*/  IMAD.X R5, R203, 0x1, R61, P6 ;  /* 0x00000001cb057824 */ /* 0x000fe200030e063d */
[----:B------:R0:W5:Y:S01]  /*7570*/  @P1 LDG.E.U16 R15, desc[UR22][R6.64] ;  /* 0x00000016060f1981 */ /* 0x000162000c1e1500 */
[C---:B------:R-:W-:Y:S02]  /*7580*/  ISETP.GT.AND P1, PT, R0.reuse, 0xb, PT ;  /* 0x0000000b0000780c */ /* 0x040fe40003f24270 */
[----:B------:R-:W-:Y:S01]  /*7590*/  PRMT R17, RZ, 0x7610, R17 ;  /* 0x00007610ff117816 */ /* 0x000fe20000000011 */
[----:B------:R1:W5:Y:S01]  /*75a0*/  @P4 LDG.E.U16 R18, desc[UR22][R4.64] ;  /* 0x0000001604124981 */ /* 0x000362000c1e1500 */
[-C--:B0-----:R-:W-:Y:S02]  /*75b0*/  LEA R6, P5, R23, R202.reuse, 0x1 ;  /* 0x000000ca17067211 */ /* 0x081fe400078a08ff */
        /* <DEDUP_REMOVED lines=36> */
[----:B------:R-:W-:Y:S02]  /*7800*/  ISETP.GT.AND P3, PT, R0, 0x13, PT ;  /* 0x000000130000780c */ /* 0x000fe40003f64270 */
[----:B------:R-:W-:Y:S01]  /*7810*/  PRMT R210, RZ, 0x7610, R210 ;  /* 0x00007610ffd27816 */ /* 0x000fe200000000d2 */
[----:B------:R1:W5:Y:S01]  /*7820*/  @P1 LDG.E.U16 R211, desc[UR22][R4.64] ;  /* 0x0000001604d31981 */ /* 0x000362000c1e1500 */
[-C--:B0-----:R-:W-:Y:S02]  /*7830*/  LEA R6, P5, R39, R202.reuse, 0x1 ;  /* 0x000000ca27067211 */ /* 0x081fe400078a08ff */
[----:B-1----:R-:W-:-:S03]  /*7840*/  LEA R4, P6, R40, R202, 0x1 ;  /* 0x000000ca28047211 */ /* 0x002fc600078c08ff */
[C---:B------:R-:W-:Y:S01]  /*7850*/  IMAD.X R7, R203.reuse, 0x1, R198, P5 ;  /* 0x00000001cb077824 */ /* 0x040fe200028e06c6 */
[----:B------:R-:W-:Y:S02]  /*7860*/  PRMT R213, RZ, 0x7610, R213 ;  /* 0x00007610ffd57816 */ /* 0x000fe400000000d5 */
[----:B------:R-:W-:Y:S01]  /*7870*/  ISETP.GT.AND P1, PT, R0, 0x14, PT ;  /* 0x000000140000780c */ /* 0x000fe20003f24270 */
[----:B------:R-:W-:Y:S01]  /*7880*/  IMAD.X R5, R203, 0x1, R199, P6 ;  /* 0x00000001cb057824 */ /* 0x000fe200030e06c7 */
[----:B------:R0:W5:Y:S01]  /*7890*/  @P4 LDG.E.U16 R210, desc[UR22][R6.64] ;  /* 0x0000001606d24981 */ /* 0x000162000c1e1500 */
[----:B------:R-:W-:-:S03]  /*78a0*/  PRMT R212, RZ, 0x7610, R212 ;  /* 0x00007610ffd47816 */ /* 0x000fc600000000d4 */
[----:B------:R1:W5:Y:S01]  /*78b0*/  @P3 LDG.E.U16 R213, desc[UR22][R4.64] ;  /* 0x0000001604d53981 */ /* 0x000362000c1e1500 */
[----:B0-----:R-:W-:Y:S02]  /*78c0*/  LEA R6, P5, R41, R202, 0x1 ;  /* 0x000000ca29067211 */ /* 0x001fe400078a08ff */
[----:B------:R-:W-:-:S03]  /*78d0*/  ISETP.GT.AND P4, PT, R0, 0x15, PT ;  /* 0x000000150000780c */ /* 0x000fc60003f84270 */
[C---:B------:R-:W-:Y:S01]  /*78e0*/  IMAD.X R7, R203.reuse, 0x1, R200, P5 ;  /* 0x00000001cb077824 */ /* 0x040fe200028e06c8 */
[-C--:B-1----:R-:W-:Y:S02]  /*78f0*/  LEA R4, P5, R42, R202.reuse, 0x1 ;  /* 0x000000ca2a047211 */ /* 0x082fe400078a08ff */
[----:B------:R-:W-:Y:S02]  /*7900*/  SHF.R.S32.HI R227, RZ, 0x1f, R44 ;  /* 0x0000001fffe37819 */ /* 0x000fe4000001142c */
[----:B------:R0:W5:Y:S01]  /*7910*/  @P1 LDG.E.U16 R212, desc[UR22][R6.64] ;  /* 0x0000001606d41981 */ /* 0x000162000c1e1500 */
[----:B------:R-:W-:Y:S01]  /*7920*/  IMAD.X R5, R203, 0x1, R201, P5 ;  /* 0x00000001cb057824 */ /* 0x000fe200028e06c9 */
[C---:B------:R-:W-:Y:S02]  /*7930*/  SHF.L.U64.HI R227, R44.reuse, 0x1, R227 ;  /* 0x000000012ce37819 */ /* 0x040fe400000102e3 */
[----:B------:R-:W-:Y:S02]  /*7940*/  LEA R8, P5, R44, R202, 0x1 ;  /* 0x000000ca2c087211 */ /* 0x000fe400078a08ff */
[----:B------:R-:W-:-:S02]  /*7950*/  ISETP.GT.AND P1, PT, R0, 0x17, PT ;  /* 0x000000170000780c */ /* 0x000fc40003f24270 */
[----:B------:R-:W-:Y:S01]  /*7960*/  PRMT R215, RZ, 0x7610, R215 ;  /* 0x00007610ffd77816 */ /* 0x000fe200000000d7 */
[----:B------:R-:W-:Y:S01]  /*7970*/  IMAD.X R9, R203, 0x1, R227, P5 ;  /* 0x00000001cb097824 */ /* 0x000fe200028e06e3 */
[----:B0-----:R-:W-:Y:S02]  /*7980*/  LEA R6, P6, R43, R202, 0x1 ;  /* 0x000000ca2b067211 */ /* 0x001fe400078c08ff */
[----:B------:R-:W-:Y:S02]  /*7990*/  ISETP.GT.AND P3, PT, R0, 0x16, PT ;  /* 0x000000160000780c */ /* 0x000fe40003f64270 */
[----:B------:R-:W-:Y:S01]  /*79a0*/  SHF.R.S32.HI R227, RZ, 0x1f, R45 ;  /* 0x0000001fffe37819 */ /* 0x000fe2000001142d */
[----:B------:R-:W-:Y:S01]  /*79b0*/  IMAD.X R7, R203, 0x1, R204, P6 ;  /* 0x00000001cb077824 */ /* 0x000fe200030e06cc */
[----:B------:R0:W5:Y:S01]  /*79c0*/  @P4 LDG.E.U16 R215, desc[UR22][R4.64] ;  /* 0x0000001604d74981 */ /* 0x000162000c1e1500 */
[----:B------:R-:W-:Y:S02]  /*79d0*/  PRMT R216, RZ, 0x7610, R216 ;  /* 0x00007610ffd87816 */ /* 0x000fe400000000d8 */
[----:B------:R-:W-:-:S02]  /*79e0*/  SHF.L.U64.HI R227, R45, 0x1, R227 ;  /* 0x000000012de37819 */ /* 0x000fc400000102e3 */
[----:B------:R-:W-:Y:S02]  /*79f0*/  PRMT R214, RZ, 0x7610, R214 ;  /* 0x00007610ffd67816 */ /* 0x000fe400000000d6 */
[----:B------:R-:W5:Y:S01]  /*7a00*/  @P1 LDG.E.U16 R216, desc[UR22][R8.64] ;  /* 0x0000001608d81981 */ /* 0x000f62000c1e1500 */
[----:B0-----:R-:W-:-:S03]  /*7a10*/  LEA R4, P6, R45, R202, 0x1 ;  /* 0x000000ca2d047211 */ /* 0x001fc600078c08ff */
[----:B------:R0:W5:Y:S01]  /*7a20*/  @P3 LDG.E.U16 R214, desc[UR22][R6.64] ;  /* 0x0000001606d63981 */ /* 0x000162000c1e1500 */
[----:B------:R-:W-:Y:S02]  /*7a30*/  SHF.R.S32.HI R228, RZ, 0x1f, R46 ;  /* 0x0000001fffe47819 */ /* 0x000fe4000001142e */
[----:B------:R-:W-:Y:S01]  /*7a40*/  ISETP.GT.AND P1, PT, R0, 0x19, PT ;  /* 0x000000190000780c */ /* 0x000fe20003f24270 */
[----:B------:R-:W-:Y:S01]  /*7a50*/  IMAD.X R5, R203, 0x1, R227, P6 ;  /* 0x00000001cb057824 */ /* 0x000fe200030e06e3 */
[----:B------:R-:W-:Y:S02]  /*7a60*/  SHF.R.S32.HI R227, RZ, 0x1f, R47 ;  /* 0x0000001fffe37819 */ /* 0x000fe4000001142f */
[----:B------:R-:W-:Y:S02]  /*7a70*/  SHF.L.U64.HI R228, R46, 0x1, R228 ;  /* 0x000000012ee47819 */ /* 0x000fe400000102e4 */
[----:B------:R-:W-:Y:S02]  /*7a80*/  ISETP.GT.AND P3, PT, R0, 0x18, PT ;  /* 0x000000180000780c */ /* 0x000fe40003f64270 */
[----:B0-----:R-:W-:-:S02]  /*7a90*/  LEA R6, P5, R46, R202, 0x1 ;  /* 0x000000ca2e067211 */ /* 0x001fc400078a08ff */
[C---:B------:R-:W-:Y:S02]  /*7aa0*/  LEA R8, P6, R47.reuse, R202, 0x1 ;  /* 0x000000ca2f087211 */ /* 0x040fe400078c08ff */
[----:B------:R-:W-:Y:S02]  /*7ab0*/  SHF.L.U64.HI R227, R47, 0x1, R227 ;  /* 0x000000012fe37819 */ /* 0x000fe400000102e3 */
[----:B------:R-:W-:Y:S01]  /*7ac0*/  ISETP.GT.AND P4, PT, R0, 0x1a, PT ;  /* 0x0000001a0000780c */ /* 0x000fe20003f84270 */
[C---:B------:R-:W-:Y:S01]  /*7ad0*/  IMAD.X R7, R203.reuse, 0x1, R228, P5 ;  /* 0x00000001cb077824 */ /* 0x040fe200028e06e4 */
[----:B------:R-:W-:Y:S01]  /*7ae0*/  PRMT R219, RZ, 0x7610, R219 ;  /* 0x00007610ffdb7816 */ /* 0x000fe200000000db */
[----:B------:R-:W-:Y:S01]  /*7af0*/  IMAD.X R9, R203, 0x1, R227, P6 ;  /* 0x00000001cb097824 */ /* 0x000fe200030e06e3 */
[----:B------:R-:W-:Y:S02]  /*7b00*/  SHF.R.S32.HI R227, RZ, 0x1f, R49 ;  /* 0x0000001fffe37819 */ /* 0x000fe40000011431 */
[----:B------:R-:W-:-:S02]  /*7b10*/  PRMT R218, RZ, 0x7610, R218 ;  /* 0x00007610ffda7816 */ /* 0x000fc400000000da */
[----:B------:R-:W-:Y:S01]  /*7b20*/  PRMT R217, RZ, 0x7610, R217 ;  /* 0x00007610ffd97816 */ /* 0x000fe200000000d9 */
[----:B------:R0:W5:Y:S01]  /*7b30*/  @P1 LDG.E.U16 R219, desc[UR22][R6.64] ;  /* 0x0000001606db1981 */ /* 0x000162000c1e1500 */
[----:B------:R-:W-:Y:S02]  /*7b40*/  SHF.R.S32.HI R228, RZ, 0x1f, R48 ;  /* 0x0000001fffe47819 */ /* 0x000fe40000011430 */
[----:B------:R-:W-:Y:S01]  /*7b50*/  SHF.L.U64.HI R227, R49, 0x1, R227 ;  /* 0x0000000131e37819 */ /* 0x000fe200000102e3 */
[----:B------:R1:W5:Y:S01]  /*7b60*/  @P3 LDG.E.U16 R218, desc[UR22][R4.64] ;  /* 0x0000001604da3981 */ /* 0x000362000c1e1500 */
[----:B------:R-:W-:-:S03]  /*7b70*/  SHF.L.U64.HI R228, R48, 0x1, R228 ;  /* 0x0000000130e47819 */ /* 0x000fc600000102e4 */
[----:B------:R4:W5:Y:S01]  /*7b80*/  @P4 LDG.E.U16 R217, desc[UR22][R8.64] ;  /* 0x0000001608d94981 */ /* 0x000962000c1e1500 */
[-C--:B0-----:R-:W-:Y:S02]  /*7b90*/  LEA R6, P6, R49, R202.reuse, 0x1 ;  /* 0x000000ca31067211 */ /* 0x081fe400078c08ff */
[----:B------:R-:W-:Y:S02]  /*7ba0*/  ISETP.GT.AND P4, PT, R0, 0x1c, PT ;  /* 0x0000001c0000780c */ /* 0x000fe40003f84270 */
[----:B-1----:R-:W-:Y:S01]  /*7bb0*/  LEA R4, P1, R48, R202, 0x1 ;  /* 0x000000ca30047211 */ /* 0x002fe200078208ff */
[C---:B------:R-:W-:Y:S01]  /*7bc0*/  IMAD.X R7, R203.reuse, 0x1, R227, P6 ;  /* 0x00000001cb077824 */ /* 0x040fe200030e06e3 */
[----:B------:R-:W-:Y:S02]  /*7bd0*/  SHF.R.S32.HI R227, RZ, 0x1f, R50 ;  /* 0x0000001fffe37819 */ /* 0x000fe40000011432 */
[C---:B------:R-:W-:Y:S01]  /*7be0*/  ISETP.GT.AND P3, PT, R0.reuse, 0x1d, PT ;  /* 0x0000001d0000780c */ /* 0x040fe20003f64270 */
[----:B------:R-:W-:Y:S01]  /*7bf0*/  IMAD.X R5, R203, 0x1, R228, P1 ;  /* 0x00000001cb057824 */ /* 0x000fe200008e06e4 */
[----:B------:R-:W-:-:S02]  /*7c00*/  ISETP.GT.AND P1, PT, R0, RZ, PT ;  /* 0x000000ff0000720c */ /* 0x000fc40003f24270 */
[C---:B----4-:R-:W-:Y:S02]  /*7c10*/  LEA R8, P6, R50.reuse, R202, 0x1 ;  /* 0x000000ca32087211 */ /* 0x050fe400078c08ff */
[----:B------:R-:W-:Y:S02]  /*7c20*/  SHF.L.U64.HI R227, R50, 0x1, R227 ;  /* 0x0000000132e37819 */ /* 0x000fe400000102e3 */
[----:B------:R-:W-:Y:S02]  /*7c30*/  PRMT R220, RZ, 0x7610, R220 ;  /* 0x00007610ffdc7816 */ /* 0x000fe400000000dc */
[----:B------:R-:W-:Y:S01]  /*7c40*/  ISETP.GT.AND P5, PT, R0, 0x1b, PT ;  /* 0x0000001b0000780c */ /* 0x000fe20003fa4270 */
[----:B------:R-:W-:Y:S01]  /*7c50*/  IMAD.X R9, R203, 0x1, R227, P6 ;  /* 0x00000001cb097824 */ /* 0x000fe200030e06e3 */
[----:B------:R-:W-:Y:S02]  /*7c60*/  PRMT R221, RZ, 0x7610, R221 ;  /* 0x00007610ffdd7816 */ /* 0x000fe400000000dd */
[----:B------:R-:W-:Y:S01]  /*7c70*/  SHF.R.S32.HI R227, RZ, 0x1f, R51 ;  /* 0x0000001fffe37819 */ /* 0x000fe20000011433 */
[----:B------:R0:W5:Y:S01]  /*7c80*/  @P4 LDG.E.U16 R220, desc[UR22][R6.64] ;  /* 0x0000001606dc4981 */ /* 0x000162000c1e1500 */
[----:B------:R-:W-:-:S02]  /*7c90*/  PRMT R223, RZ, 0x7610, R223 ;  /* 0x00007610ffdf7816 */ /* 0x000fc400000000df */
[C---:B------:R-:W-:Y:S01]  /*7ca0*/  SHF.L.U64.HI R227, R51.reuse, 0x1, R227 ;  /* 0x0000000133e37819 */ /* 0x040fe200000102e3 */
[----:B------:R1:W5:Y:S01]  /*7cb0*/  @P3 LDG.E.U16 R221, desc[UR22][R8.64] ;  /* 0x0000001608dd3981 */ /* 0x000362000c1e1500 */
[----:B------:R-:W-:Y:S02]  /*7cc0*/  PRMT R222, RZ, 0x7610, R222 ;  /* 0x00007610ffde7816 */ /* 0x000fe400000000de */
[----:B0-----:R-:W-:-:S04]  /*7cd0*/  LEA R6, P6, R51, R202, 0x1 ;  /* 0x000000ca33067211 */ /* 0x001fc800078c08ff */
[----:B------:R0:W5:Y:S01]  /*7ce0*/  @P5 LDG.E.U16 R222, desc[UR22][R4.64] ;  /* 0x0000001604de5981 */ /* 0x000162000c1e1500 */
[----:B-1----:R-:W-:Y:S02]  /*7cf0*/  @P1 IMAD.MOV.U32 R8, RZ, RZ, R202 ;  /* 0x000000ffff081224 */ /* 0x002fe400078e00ca */
[----:B------:R-:W-:Y:S02]  /*7d00*/  @P1 IMAD.MOV.U32 R9, RZ, RZ, R203 ;  /* 0x000000ffff091224 */ /* 0x000fe400078e00cb */
[----:B------:R-:W-:Y:S01]  /*7d10*/  IMAD.X R7, R203, 0x1, R227, P6 ;  /* 0x00000001cb077824 */ /* 0x000fe200030e06e3 */
[----:B------:R-:W-:Y:S02]  /*7d20*/  SHF.R.S32.HI R227, RZ, 0x1f, R53 ;  /* 0x0000001fffe37819 */ /* 0x000fe40000011435 */
[C---:B------:R-:W-:Y:S01]  /*7d30*/  ISETP.GT.AND P3, PT, R0.reuse, 0x1e, PT ;  /* 0x0000001e0000780c */ /* 0x040fe20003f64270 */
[----:B------:R1:W5:Y:S01]  /*7d40*/  @P1 LDG.E.U16 R223, desc[UR22][R8.64] ;  /* 0x0000001608df1981 */ /* 0x000362000c1e1500 */
[----:B------:R-:W-:-:S02]  /*7d50*/  ISETP.GT.AND P4, PT, R0, 0x1f, PT ;  /* 0x0000001f0000780c */ /* 0x000fc40003f84270 */
[----:B------:R-:W-:Y:S01]  /*7d60*/  ISETP.GT.AND P6, PT, R0, 0x1, PT ;  /* 0x000000010000780c */ /* 0x000fe20003fc4270 */
[----:B------:R-:W-:Y:S01]  /*7d70*/  USHF.L.U32 UR4, UR4, 0x1f, URZ ;  /* 0x0000001f04047899 */ /* 0x000fe200080006ff */
[CC--:B0-----:R-:W-:Y:S02]  /*7d80*/  LEA R4, P5, R53.reuse, R202.reuse, 0x1 ;  /* 0x000000ca35047211 */ /* 0x0c1fe400078a08ff */
[----:B------:R-:W-:Y:S02]  /*7d90*/  SHF.L.U64.HI R227, R53, 0x1, R227 ;  /* 0x0000000135e37819 */ /* 0x000fe400000102e3 */
[----:B-1----:R-:W-:Y:S02]  /*7da0*/  IADD3 R8, P1, PT, R3, R202, RZ ;  /* 0x000000ca03087210 */ /* 0x002fe40007f3e0ff */
[----:B------:R-:W-:Y:S01]  /*7db0*/  PRMT R226, RZ, 0x7610, R226 ;  /* 0x00007610ffe27816 */ /* 0x000fe200000000e2 */
[C---:B------:R-:W-:Y:S01]  /*7dc0*/  IMAD.X R5, R203.reuse, 0x1, R227, P5 ;  /* 0x00000001cb057824 */ /* 0x040fe200028e06e3 */
[----:B------:R-:W-:Y:S01]  /*7dd0*/  PRMT R224, RZ, 0x7610, R224 ;  /* 0x00007610ffe07816 */ /* 0x000fe200000000e0 */
[----:B------:R-:W-:Y:S01]  /*7de0*/  IMAD.X R9, R203, 0x1, R52, P1 ;  /* 0x00000001cb097824 */ /* 0x000fe200008e0634 */
[----:B------:R-:W-:Y:S01]  /*7df0*/  PRMT R225, RZ, 0x7610, R225 ;  /* 0x00007610ffe17816 */ /* 0x000fe200000000e1 */
[----:B------:R-:W-:Y:S01]  /*7e00*/  IMAD.U32 R227, RZ, RZ, UR4 ;  /* 0x00000004ffe37e24 */ /* 0x000fe2000f8e00ff */
[----:B------:R-:W5:Y:S04]  /*7e10*/  @P3 LDG.E.U16 R226, desc[UR22][R6.64] ;  /* 0x0000001606e23981 */ /* 0x000f68000c1e1500 */
[----:B------:R2:W5:Y:S04]  /*7e20*/  @P4 LDG.E.U16 R225, desc[UR22][R4.64] ;  /* 0x0000001604e14981 */ /* 0x000568000c1e1500 */
[----:B------:R0:W5:Y:S01]  /*7e30*/  @P6 LDG.E.U16 R224, desc[UR22][R8.64] ;  /* 0x0000001608e06981 */ /* 0x000162000c1e1500 */
[----:B------:R-:W1:Y:S01]  /*7e40*/  SYNCS.PHASECHK.TRANS64.TRYWAIT P1, [UR8], R227 ;  /* 0x000000e3ff0075a7 */ /* 0x000e620008021108 */
[----:B--2---:R-:W-:-:S02]  /*7e50*/  PRMT R5, R10, 0x5410, R12 ;  /* 0x000054100a057816 */ /* 0x004fc4000000000c */
[----:B---3--:R-:W-:Y:S01]  /*7e60*/  PRMT R6, R11, 0x5410, R14 ;  /* 0x000054100b067816 */ /* 0x008fe2000000000e */
[----:B01----:R-:W-:Y:S06]  /*7e70*/  @!P1 BRA `(.L_x_9) ;  /* 0x0000009800109947 */ /* 0x003fec0003800000 */
.L_x_17:
[----:B------:R0:W-:Y:S01]  /*7e80*/  STL [R1+0x8], R2 ;  /* 0x0000080201007387 */ /* 0x0001e20000100800 */
[----:B-----5:R-:W-:Y:S01]  /*7e90*/  PRMT R7, R13, 0x5410, R16 ;  /* 0x000054100d077816 */ /* 0x020fe20000000010 */
[----:B------:R-:W-:Y:S01]  /*7ea0*/  IMAD.WIDE R72, R35, 0x2, R72 ;  /* 0x0000000223487825 */ /* 0x000fe200078e0248 */
[----:B------:R-:W-:Y:S02]  /*7eb0*/  PRMT R8, R15, 0x5410, R18 ;  /* 0x000054100f087816 */ /* 0x000fe40000000012 */
[----:B------:R-:W-:Y:S01]  /*7ec0*/  PRMT R9, R17, 0x5410, R205 ;  /* 0x0000541011097816 */ /* 0x000fe200000000cd */
[----:B------:R-:W-:Y:S01]  /*7ed0*/  IMAD.WIDE R76, R35, 0x2, R76 ;  /* 0x00000002234c7825 */ /* 0x000fe200078e024c */
[----:B------:R-:W-:Y:S02]  /*7ee0*/  PRMT R10, R19, 0x5410, R207 ;  /* 0x00005410130a7816 */ /* 0x000fe400000000cf */
[----:B------:R-:W-:Y:S01]  /*7ef0*/  PRMT R11, R206, 0x5410, R209 ;  /* 0x00005410ce0b7816 */ /* 0x000fe200000000d1 */
[----:B0-----:R-:W0:Y:S01]  /*7f00*/  S2R R2, SR_TID.X ;  /* 0x0000000000027919 */ /* 0x001e220000002100 */
[----:B------:R-:W-:Y:S01]  /*7f10*/  PRMT R12, R208, 0x5410, R211 ;  /* 0x00005410d00c7816 */ /* 0x000fe200000000d3 */
[----:B------:R-:W-:Y:S01]  /*7f20*/  IMAD.WIDE R80, R35, 0x2, R80 ;  /* 0x0000000223507825 */ /* 0x000fe200078e0250 */
[----:B------:R-:W-:-:S02]  /*7f30*/  PRMT R13, R210, 0x5410, R213 ;  /* 0x00005410d20d7816 */ /* 0x000fc400000000d5 */
[----:B------:R-:W-:Y:S01]  /*7f40*/  PRMT R14, R212, 0x5410, R215 ;  /* 0x00005410d40e7816 */ /* 0x000fe200000000d7 */
[C---:B------:R-:W-:Y:S01]  /*7f50*/  IMAD.WIDE R84, R35.reuse, 0x2, R84 ;  /* 0x0000000223547825 */ /* 0x040fe200078e0254 */
[----:B------:R-:W-:Y:S02]  /*7f60*/  PRMT R15, R214, 0x5410, R216 ;  /* 0x00005410d60f7816 */ /* 0x000fe400000000d8 */
[----:B------:R-:W-:Y:S01]  /*7f70*/  PRMT R16, R218, 0x5410, R219 ;  /* 0x00005410da107816 */ /* 0x000fe200000000db */
[----:B------:R-:W-:Y:S01]  /*7f80*/  IMAD.WIDE R88, R35, 0x2, R88 ;  /* 0x0000000223587825 */ /* 0x000fe200078e0258 */
[----:B------:R-:W-:Y:S02]  /*7f90*/  PRMT R17, R217, 0x5410, R222 ;  /* 0x00005410d9117816 */ /* 0x000fe400000000de */
[----:B------:R-:W-:Y:S01]  /*7fa0*/  PRMT R18, R220, 0x5410, R221 ;  /* 0x00005410dc127816 */ /* 0x000fe200000000dd */
[----:B------:R-:W-:Y:S01]  /*7fb0*/  IMAD.WIDE R92, R35, 0x2, R92 ;  /* 0x00000002235c7825 */ /* 0x000fe200078e025c */
[----:B------:R-:W-:-:S02]  /*7fc0*/  PRMT R19, R226, 0x5410, R225 ;  /* 0x00005410e2137816 */ /* 0x000fc400000000e1 */
[----:B------:R-:W-:Y:S01]  /*7fd0*/  PRMT R4, R223, 0x5410, R224 ;  /* 0x00005410df047816 */ /* 0x000fe200000000e0 */
[----:B------:R-:W-:-:S03]  /*7fe0*/  IMAD.WIDE R96, R35, 0x2, R96 ;  /* 0x0000000223607825 */ /* 0x000fc600078e0260 */
[----:B------:R1:W-:Y:S01]  /*7ff0*/  STTM.x16 tmem[UR12+0x100], R4 ;  /* 0x00010004000079ed */ /* 0x0003e2000824000c */
[----:B------:R-:W2:Y:S01]  /*8000*/  FENCE.VIEW.ASYNC.T ;  /* 0x00000000000073c6 */ /* 0x000ea20000000200 */
[----:B------:R-:W-:-:S04]  /*8010*/  IMAD.WIDE R100, R35, 0x2, R100 ;  /* 0x0000000223647825 */ /* 0x000fc800078e0264 */
[----:B------:R-:W-:-:S04]  /*8020*/  IMAD.WIDE R104, R35, 0x2, R104 ;  /* 0x0000000223687825 */ /* 0x000fc800078e0268 */
[----:B------:R-:W-:Y:S01]  /*8030*/  IMAD.WIDE R108, R35, 0x2, R108 ;  /* 0x00000002236c7825 */ /* 0x000fe200078e026c */
[----:B0-----:R-:W-:-:S03]  /*8040*/  LOP3.LUT R2, R2, 0x1f, RZ, 0xc0, !PT ;  /* 0x0000001f02027812 */ /* 0x001fc600078ec0ff */
[C---:B------:R-:W-:Y:S01]  /*8050*/  IMAD.WIDE R112, R35.reuse, 0x2, R112 ;  /* 0x0000000223707825 */ /* 0x040fe200078e0270 */
[----:B------:R-:W-:Y:S02]  /*8060*/  ISETP.GE.AND P1, PT, R2, R0, PT ;  /* 0x000000000200720c */ /* 0x000fe40003f26270 */
[----:B------:R-:W-:Y:S01]  /*8070*/  PRMT R205, RZ, 0x7610, R205 ;  /* 0x00007610ffcd7816 */ /* 0x000fe200000000cd */
[C---:B------:R-:W-:Y:S01]  /*8080*/  IMAD.WIDE R116, R35.reuse, 0x2, R116 ;  /* 0x0000000223747825 */ /* 0x040fe200078e0274 */
[----:B------:R-:W-:Y:S01]  /*8090*/  PRMT R207, RZ, 0x7610, R207 ;  /* 0x00007610ffcf7816 */ /* 0x000fe200000000cf */
[----:B------:R0:W5:Y:S01]  /*80a0*/  LDL.LU R2, [R1+0x8] ;  /* 0x0000080001027983 */ /* 0x0001620000300800 */
[----:B------:R-:W-:Y:S01]  /*80b0*/  PRMT R209, RZ, 0x7610, R209 ;  /* 0x00007610ffd17816 */ /* 0x000fe200000000d1 */
[C---:B------:R-:W-:Y:S01]  /*80c0*/  IMAD.WIDE R120, R35.reuse, 0x2, R120 ;  /* 0x0000000223787825 */ /* 0x040fe200078e0278 */
[----:B------:R-:W-:Y:S02]  /*80d0*/  PRMT R211, RZ, 0x7610, R211 ;  /* 0x00007610ffd37816 */ /* 0x000fe400000000d3 */
[----:B------:R-:W-:Y:S01]  /*80e0*/  PRMT R213, RZ, 0x7610, R213 ;  /* 0x00007610ffd57816 */ /* 0x000fe200000000d5 */
[----:B------:R-:W-:Y:S01]  /*80f0*/  IMAD.WIDE R124, R35, 0x2, R124 ;  /* 0x00000002237c7825 */ /* 0x000fe200078e027c */
[----:B------:R-:W-:-:S02]  /*8100*/  PRMT R215, RZ, 0x7610, R215 ;  /* 0x00007610ffd77816 */ /* 0x000fc400000000d7 */
[----:B------:R-:W-:Y:S01]  /*8110*/  PRMT R217, RZ, 0x7610, R217 ;  /* 0x00007610ffd97816 */ /* 0x000fe200000000d9 */
[C---:B------:R-:W-:Y:S01]  /*8120*/  IMAD.WIDE R128, R35.reuse, 0x2, R128 ;  /* 0x0000000223807825 */ /* 0x040fe200078e0280 */
[----:B------:R-:W-:Y:S02]  /*8130*/  PRMT R219, RZ, 0x7610, R219 ;  /* 0x00007610ffdb7816 */ /* 0x000fe400000000db */
[----:B------:R-:W-:Y:S01]  /*8140*/  PRMT R221, RZ, 0x7610, R221 ;  /* 0x00007610ffdd7816 */ /* 0x000fe200000000dd */
[C---:B------:R-:W-:Y:S01]  /*8150*/  IMAD.WIDE R132, R35.reuse, 0x2, R132 ;  /* 0x0000000223847825 */ /* 0x040fe200078e0284 */
[----:B--2---:R-:W-:Y:S01]  /*8160*/  BAR.SYNC.DEFER_BLOCKING 0x0 ;  /* 0x0000000000007b1d */ /* 0x004fe20000010000 */
[----:B------:R-:W-:Y:S02]  /*8170*/  PRMT R223, RZ, 0x7610, R223 ;  /* 0x00007610ffdf7816 */ /* 0x000fe400000000df */
[----:B-1----:R-:W-:Y:S01]  /*8180*/  PRMT R4, RZ, 0x7610, R4 ;  /* 0x00007610ff047816 */ /* 0x002fe20000000004 */
[----:B------:R-:W-:Y:S01]  /*8190*/  IMAD.WIDE R136, R35, 0x2, R136 ;  /* 0x0000000223887825 */ /* 0x000fe200078e0288 */
[----:B------:R-:W-:-:S02]  /*81a0*/  PRMT R6, RZ, 0x7610, R6 ;  /* 0x00007610ff067816 */ /* 0x000fc40000000006 */
[----:B------:R-:W-:Y:S01]  /*81b0*/  PRMT R8, RZ, 0x7610, R8 ;  /* 0x00007610ff087816 */ /* 0x000fe20000000008 */
[C---:B------:R-:W-:Y:S01]  /*81c0*/  IMAD.WIDE R140, R35.reuse, 0x2, R140 ;  /* 0x00000002238c7825 */ /* 0x040fe200078e028c */
[----:B------:R-:W-:Y:S02]  /*81d0*/  PRMT R10, RZ, 0x7610, R10 ;  /* 0x00007610ff0a7816 */ /* 0x000fe4000000000a */
        /* <DEDUP_REMOVED lines=11> */
[----:B------:R-:W-:Y:S01]  /*8290*/  PRMT R231, RZ, 0x7610, R231 ;  /* 0x00007610ffe77816 */ /* 0x000fe200000000e7 */
[----:B------:R-:W2:Y:S01]  /*82a0*/  @!P1 LDG.E.U16 R211, desc[UR22][R152.64] ;  /* 0x0000001698d39981 */ /* 0x000ea2000c1e1500 */
[----:B------:R-:W-:Y:S01]  /*82b0*/  PRMT R232, RZ, 0x7610, R232 ;  /* 0x00007610ffe87816 */ /* 0x000fe200000000e8 */
[C---:B------:R-:W-:Y:S01]  /*82c0*/  IMAD.WIDE R160, R35.reuse, 0x2, R160 ;  /* 0x0000000223a07825 */ /* 0x040fe200078e02a0 */
[----:B------:R-:W-:Y:S01]  /*82d0*/  PRMT R233, RZ, 0x7610, R233 ;  /* 0x00007610ffe97816 */ /* 0x000fe200000000e9 */
[----:B------:R-:W3:Y:S01]  /*82e0*/  @!P1 LDG.E.U16 R209, desc[UR22][R156.64] ;  /* 0x000000169cd19981 */ /* 0x000ee2000c1e1500 */
[----:B------:R-:W-:Y:S01]  /*82f0*/  PRMT R234, RZ, 0x7610, R234 ;  /* 0x00007610ffea7816 */ /* 0x000fe200000000ea */
[C---:B------:R-:W-:Y:S01]  /*8300*/  IMAD.WIDE R164, R35.reuse, 0x2, R164 ;  /* 0x0000000223a47825 */ /* 0x040fe200078e02a4 */
[----:B------:R-:W-:Y:S01]  /*8310*/  PRMT R235, RZ, 0x7610, R235 ;  /* 0x00007610ffeb7816 */ /* 0x000fe200000000eb */
[----:B------:R-:W4:Y:S01]  /*8320*/  @!P1 LDG.E.U16 R207, desc[UR22][R160.64] ;  /* 0x00000016a0cf9981 */ /* 0x000f22000c1e1500 */
        /* <DEDUP_REMOVED lines=75> */
[----:B------:R-:W4:Y:S02]  /*87e0*/  @!P1 LDG.E.U16 R231, desc[UR22][R112.64] ;  /* 0x0000001670e79981 */ /* 0x000f24000c1e1500 */
[----:B------:R-:W-:-:S02]  /*87f0*/  IMAD.WIDE R118, R35, 0x2, R118 ;  /* 0x0000000223767825 */ /* 0x000fc400078e0276 */
[----:B------:R-:W4:Y:S02]  /*8800*/  @!P1 LDG.E.U16 R232, desc[UR22][R108.64] ;  /* 0x000000166ce89981 */ /* 0x000f24000c1e1500 */
[C---:B------:R-:W-:Y:S02]  /*8810*/  IMAD.WIDE R122, R35.reuse, 0x2, R122 ;  /* 0x00000002237a7825 */ /* 0x040fe400078e027a */
[----:B------:R-:W4:Y:S02]  /*8820*/  @!P1 LDG.E.U16 R233, desc[UR22][R104.64] ;  /* 0x0000001668e99981 */ /* 0x000f24000c1e1500 */
[C---:B------:R-:W-:Y:S02]  /*8830*/  IMAD.WIDE R126, R35.reuse, 0x2, R126 ;  /* 0x00000002237e7825 */ /* 0x040fe400078e027e */
        /* <DEDUP_REMOVED lines=35> */
[----:B------:R-:W-:Y:S02]  /*8a70*/  IMAD.WIDE R70, R35, 0x2, R70 ;  /* 0x0000000223467825 */ /* 0x000fe400078e0246 */
[----:B------:R-:W4:Y:S04]  /*8a80*/  @!P1 LDG.E.U16 R5, desc[UR22][R194.64] ;  /* 0x00000016c2059981 */ /* 0x000f28000c1e1500 */
        /* <DEDUP_REMOVED lines=20> */
[----:B------:R-:W4:Y:S01]  /*8bd0*/  @!P1 LDG.E.U16 R252, desc[UR22][R70.64] ;  /* 0x0000001646fc9981 */ /* 0x000f22000c1e1500 */
[----:B------:R-:W-:Y:S01]  /*8be0*/  BAR.SYNC.DEFER_BLOCKING 0x0 ;  /* 0x0000000000007b1d */ /* 0x000fe20000010000 */
[----:B------:R-:W-:-:S04]  /*8bf0*/  ULEA UR8, UR21, UR11, 0x3 ;  /* 0x0000000b15087291 */ /* 0x000fc8000f8e18ff */
[----:B------:R-:W-:Y:S01]  /*8c00*/  UIADD3 UR8, UPT, UPT, UR8, 0x8000, URZ ;  /* 0x0000800008087890 */ /* 0x000fe2000fffe0ff */
[----:B--2---:R0:W-:Y:S04]  /*8c10*/  STS.U16 [R33+UR11+0x5600], R211 ;  /* 0x005600d321007988 */ /* 0x0041e8000800040b */
[----:B---3--:R0:W-:Y:S04]  /*8c20*/  STS.U16 [R33+UR11+0x5400], R209 ;  /* 0x005400d121007988 */ /* 0x0081e8000800040b */
[----:B----4-:R0:W-:Y:S04]  /*8c30*/  STS.U16 [R33+UR11+0x5200], R207 ;  /* 0x005200cf21007988 */ /* 0x0101e8000800040b */
        /* <DEDUP_REMOVED lines=62> */
[----:B-1----:R-:W1:Y:S02]  /*9020*/  FENCE.VIEW.ASYNC.S ;  /* 0x00000000000073c6 */ /* 0x002e640000000000 */
[----:B-1----:R-:W-:Y:S06]  /*9030*/  BAR.SYNC.DEFER_BLOCKING 0x0 ;  /* 0x0000000000007b1d */ /* 0x002fec0000010000 */
[----:B------:R-:W-:Y:S05]  /*9040*/  @P0 BRA `(.L_x_10) ;  /* 0x0000000000340947 */ /* 0x000fea0003800000 */
[----:B------:R-:W-:Y:S01]  /*9050*/  UIADD3 UR24, UPT, UPT, UR10, 0x108, URZ ;  /* 0x000001080a187890 */ /* 0x000fe2000fffe0ff */
[----:B------:R-:W-:Y:S01]  /*9060*/  UMOV UR16, UR6 ;  /* 0x0000000600107c82 */ /* 0x000fe20008000000 */
[----:B------:R-:W-:Y:S01]  /*9070*/  UMOV UR17, 0x80004020 ;  /* 0x8000402000117882 */ /* 0x000fe20000000000 */
[----:B------:R-:W-:Y:S01]  /*9080*/  UMOV UR18, 0x0 ;  /* 0x0000000000127882 */ /* 0x000fe20000000000 */
[----:B------:R-:W-:Y:S01]  /*9090*/  UMOV UR19, 0x8400010 ;  /* 0x0840001000137882 */ /* 0x000fe20000000000 */
[----:B------:R-:W-:Y:S01]  /*90a0*/  UMOV UR9, URZ ;  /* 0x000000ff00097c82 */ /* 0x000fe20008000000 */
[----:B------:R-:W-:Y:S01]  /*90b0*/  UMOV UR26, 0x0 ;  /* 0x00000000001a7882 */ /* 0x000fe20000000000 */
[----:B------:R-:W-:Y:S01]  /*90c0*/  UMOV UR27, 0x8400010 ;  /* 0x08400010001b7882 */ /* 0x000fe20000000000 */
[----:B------:R1:W-:Y:S01]  /*90d0*/  UTCHMMA tmem[UR13], gdesc[UR16], tmem[UR10], tmem[UR18], idesc[UR19], UPT ;  /* 0x00ff12100d0079ea */ /* 0x0003e2000b80000a */
[----:B------:R-:W-:Y:S01]  /*90e0*/  UMOV UR4, UR8 ;  /* 0x0000000800047c82 */ /* 0x000fe20008000000 */
[----:B------:R1:W-:Y:S01]  /*90f0*/  UTCHMMA tmem[UR24], gdesc[UR14], tmem[UR10], tmem[UR26], idesc[UR27], UPT ;  /* 0x00ff1a0e180079ea */ /* 0x0003e2000b80000a */
[----:B------:R1:W-:Y:S01]  /*9100*/  UTCBAR [UR4], URZ ;  /* 0x000000ff040073e9 */ /* 0x0003e200080000ff */
[----:B------:R-:W-:-:S02]  /*9110*/  NOP ;  /* 0x0000000000007918 */ /* 0x000fc40000000000 */
.L_x_10:
[----:B------:R-:W-:Y:S01]  /*9120*/  UIADD3 UR21, UPT, UPT, UR21, 0x1, URZ ;  /* 0x0000000115157890 */ /* 0x000fe2000fffe0ff */
[----:B0-----:R-:W-:Y:S01]  /*9130*/  IMAD.MOV.U32 R4, RZ, RZ, R202 ;  /* 0x000000ffff047224 */ /* 0x001fe200078e00ca */
[----:B------:R-:W-:Y:S01]  /*9140*/  UIADD3 UR20, UPT, UPT, UR20, -0x1, URZ ;  /* 0xffffffff14147890 */ /* 0x000fe2000fffe0ff */
[----:B------:R-:W-:Y:S01]  /*9150*/  IMAD.MOV.U32 R5, RZ, RZ, R203 ;  /* 0x000000ffff057224 */ /* 0x000fe200078e00cb */
[----:B------:R-:W-:Y:S01]  /*9160*/  UISETP.GT.AND UP1, UPT, UR21, 0x1, UPT ;  /* 0x000000011500788c */ /* 0x000fe2000bf24270 */
[----:B------:R-:W-:Y:S02]  /*9170*/  VIADD R0, R0, 0xffffffe0 ;  /* 0xffffffe000007836 */ /* 0x000fe40000000000 */
[----:B------:R-:W-:Y:S01]  /*9180*/  IMAD.WIDE R4, R32, 0x2, R4 ;  /* 0x0000000220047825 */ /* 0x000fe200078e0204 */
[----:B-1----:R-:W-:Y:S02]  /*9190*/  USEL UR4, URZ, 0x1, !UP1 ;  /* 0x00000001ff047887 */ /* 0x002fe4000c800000 */
[----:B------:R-:W-:Y:S01]  /*91a0*/  USEL UR21, UR21, URZ, !UP1 ;  /* 0x000000ff15157287 */ /* 0x000fe2000c800000 */
[----:B------:R-:W-:Y:S01]  /*91b0*/  IMAD.MOV.U32 R202, RZ, RZ, R4 ;  /* 0x000000ffffca7224 */ /* 0x000fe200078e0004 */
[----:B------:R-:W-:Y:S01]  /*91c0*/  UISETP.NE.U32.AND UP1, UPT, UR20, URZ, UPT ;  /* 0x000000ff1400728c */ /* 0x000fe2000bf25070 */
[----:B------:R-:W-:Y:S01]  /*91d0*/  IMAD.MOV.U32 R203, RZ, RZ, R5 ;  /* 0x000000ffffcb7224 */ /* 0x000fe200078e0005 */
[----:B------:R-:W-:-:S03]  /*91e0*/  ULOP3.LUT UR9, UR5, UR4, URZ, 0x3c, !UPT ;  /* 0x0000000405097292 */ /* 0x000fc6000f8e3cff */
[----:B------:R-:W-:-:S04]  /*91f0*/  UMOV UR4, UR5 ;  /* 0x0000000500047c82 */ /* 0x000fc80008000000 */
[----:B------:R-:W-:Y:S01]  /*9200*/  UMOV UR5, UR9 ;  /* 0x0000000900057c82 */ /* 0x000fe20008000000 */
[----:B------:R-:W-:Y:S05]  /*9210*/  BRA.U UP1, `(.L_x_11) ;  /* 0xffffffe101387547 */ /* 0x000fea000b83ffff */
.L_x_8:
[----:B------:R-:W2:Y:S01]  /*9220*/  LDL.LU R5, [R1+0x4] ;  /* 0x0000040001057983 */ /* 0x000ea20000300800 */
[----:B------:R-:W0:Y:S03]  /*9230*/  LDCU.128 UR16, c[0x0][0x390] ;  /* 0x00007200ff1077ac */ /* 0x000e260008000c00 */
[----:B------:R-:W0:Y:S01]  /*9240*/  LDL.LU R4, [R1] ;  /* 0x0000000001047983 */ /* 0x000e220000300800 */
[----:B------:R-:W1:Y:S01]  /*9250*/  LDCU UR7, c[0x0][0x39c] ;  /* 0x00007380ff0777ac */ /* 0x000e620008000800 */
[----:B-----5:R-:W-:Y:S01]  /*9260*/  VIADD R0, R2, 0x1 ;  /* 0x0000000102007836 */ /* 0x020fe20000000000 */
[----:B------:R-:W3:Y:S01]  /*9270*/  LDCU UR6, c[0x0][0x3b4] ;  /* 0x00007680ff0677ac */ /* 0x000ee20008000800 */
[----:B------:R-:W4:Y:S01]  /*9280*/  LDCU UR5, c[0x0][0x3b8] ;  /* 0x00007700ff0577ac */ /* 0x000f220008000800 */
[----:B------:R-:W0:Y:S01]  /*9290*/  LDCU UR9, c[0x0][0x39c] ;  /* 0x00007380ff0977ac */ /* 0x000e220008000800 */
[----:B------:R-:W0:Y:S01]  /*92a0*/  LDCU UR13, c[0x0][0x39c] ;  /* 0x00007380ff0d77ac */ /* 0x000e220008000800 */
[----:B------:R-:W0:Y:S01]  /*92b0*/  LDCU UR14, c[0x0][0x39c] ;  /* 0x00007380ff0e77ac */ /* 0x000e220008000800 */
[----:B--2---:R-:W-:-:S02]  /*92c0*/  ISETP.GE.AND P1, PT, R5, 0x20, PT ;  /* 0x000000200500780c */ /* 0x004fc40003f26270 */
[C---:B0-----:R-:W-:Y:S01]  /*92d0*/  ISETP.GE.AND P0, PT, R4.reuse, UR18, PT ;  /* 0x0000001204007c0c */ /* 0x041fe2000bf06270 */
[----:B---3--:R-:W-:-:S03]  /*92e0*/  IMAD R3, R4, UR6, RZ ;  /* 0x0000000604037c24 */ /* 0x008fc6000f8e02ff */
[----:B-1----:R-:W-:Y:S01]  /*92f0*/  ISETP.LT.AND P3, PT, R0, UR7, !P0 ;  /* 0x0000000700007c0c */ /* 0x002fe2000c761270 */
[----:B------:R-:W-:-:S06]  /*9300*/  VIADD R0, R2, 0x2 ;  /* 0x0000000202007836 */ /* 0x000fcc0000000000 */
[----:B----4-:R-:W-:Y:S06]  /*9310*/  @!P1 BRA `(.L_x_12) ;  /* 0x0000000000109947 */ /* 0x010fec0003800000 */
[----:B------:R-:W-:-:S06]  /*9320*/  USHF.L.U32 UR4, UR4, 0x1f, URZ ;  /* 0x0000001f04047899 */ /* 0x000fcc00080006ff */
[----:B------:R-:W-:-:S04]  /*9330*/  IMAD.U32 R4, RZ, RZ, UR4 ;  /* 0x00000004ff047e24 */ /* 0x000fc8000f8e00ff */
[----:B------:R-:W0:Y:S02]  /*9340*/  SYNCS.PHASECHK.TRANS64.TRYWAIT P1, [UR8], R4 ;  /* 0x00000004ff0075a7 */ /* 0x000e240008021108 */
[----:B0-----:R-:W-:Y:S05]  /*9350*/  @!P1 BRA `(.L_x_13) ;  /* 0x0000008000e49947 */ /* 0x001fea0003800000 */
.L_x_12:
[----:B------:R-:W-:Y:S01]  /*9360*/  BAR.SYNC.DEFER_BLOCKING 0x0 ;  /* 0x0000000000007b1d */ /* 0x000fe20000010000 */
[----:B------:R-:W-:Y:S01]  /*9370*/  IMAD R4, R2, UR5, RZ ;  /* 0x0000000502047c24 */ /* 0x000fe2000f8e02ff */
[----:B------:R-:W-:Y:S01]  /*9380*/  ISETP.LT.AND P1, PT, R0, UR9, !P0 ;  /* 0x0000000900007c0c */ /* 0x000fe2000c721270 */
[----:B------:R-:W-:Y:S01]  /*9390*/  VIADD R6, R2, 0x3 ;  /* 0x0000000302067836 */ /* 0x000fe20000000000 */
[C---:B------:R-:W-:Y:S01]  /*93a0*/  LEA R0, P5, R3.reuse, UR16, 0x1 ;  /* 0x0000001003007c11 */ /* 0x040fe2000f8a08ff */
[----:B------:R-:W-:Y:S01]  /*93b0*/  VIADD R5, R4, UR5 ;  /* 0x0000000504057c36 */ /* 0x000fe20008000000 */
[----:B------:R-:W0:Y:S01]  /*93c0*/  LDCU UR4, c[0x0][0x39c] ;  /* 0x00007380ff0477ac */ /* 0x000e220008000800 */
[C---:B------:R-:W-:Y:S01]  /*93d0*/  VIADD R7, R2.reuse, 0x4 ;  /* 0x0000000402077836 */ /* 0x040fe20000000000 */
[----:B------:R-:W-:Y:S01]  /*93e0*/  LEA.HI.X.SX32 R3, R3, UR17, 0x1, P5 ;  /* 0x0000001103037c11 */ /* 0x000fe2000a8f0eff */
[----:B------:R-:W-:Y:S01]  /*93f0*/  VIADD R250, R2, 0x6 ;  /* 0x0000000602fa7836 */ /* 0x000fe20000000000 */
[----:B------:R-:W-:Y:S01]  /*9400*/  ISETP.LT.AND P4, PT, R6, UR13, !P0 ;  /* 0x0000000d06007c0c */ /* 0x000fe2000c781270 */
[C---:B------:R-:W-:Y:S01]  /*9410*/  VIADD R6, R5.reuse, UR5 ;  /* 0x0000000505067c36 */ /* 0x040fe20008000000 */
[-C--:B------:R-:W-:Y:S01]  /*9420*/  LEA R138, P5, R4, R0.reuse, 0x1 ;  /* 0x00000000048a7211 */ /* 0x080fe200078a08ff */
[----:B------:R-:W1:Y:S01]  /*9430*/  LDCU UR6, c[0x0][0x39c] ;  /* 0x00007380ff0677ac */ /* 0x000e620008000800 */
[----:B------:R-:W-:-:S02]  /*9440*/  LEA R136, P6, R5, R0, 0x1 ;  /* 0x0000000005887211 */ /* 0x000fc400078c08ff */
[-C--:B------:R-:W-:Y:S01]  /*9450*/  LEA.HI.X.SX32 R139, R4, R3.reuse, 0x1, P5 ;  /* 0x00000003048b7211 */ /* 0x080fe200028f0eff */
[----:B------:R-:W-:Y:S01]  /*9460*/  VIADD R4, R6, UR5 ;  /* 0x0000000506047c36 */ /* 0x000fe20008000000 */
[-C--:B------:R-:W-:Y:S01]  /*9470*/  LEA.HI.X.SX32 R137, R5, R3.reuse, 0x1, P6 ;  /* 0x0000000305897211 */ /* 0x080fe200030f0eff */
[----:B------:R-:W2:Y:S01]  /*9480*/  LDCU UR7, c[0x0][0x39c] ;  /* 0x00007380ff0777ac */ /* 0x000ea20008000800 */
[----:B------:R-:W-:Y:S01]  /*9490*/  ISETP.LT.AND P5, PT, R7, UR14, !P0 ;  /* 0x0000000e07007c0c */ /* 0x000fe2000c7a1270 */
[----:B------:R-:W-:Y:S01]  /*94a0*/  VIADD R5, R4, UR5 ;  /* 0x0000000504057c36 */ /* 0x000fe20008000000 */
[----:B------:R-:W-:Y:S01]  /*94b0*/  LEA R134, P6, R6, R0, 0x1 ;  /* 0x0000000006867211 */ /* 0x000fe200078c08ff */
[----:B------:R-:W-:Y:S01]  /*94c0*/  VIADD R7, R2, 0x5 ;  /* 0x0000000502077836 */ /* 0x000fe20000000000 */
[----:B------:R-:W3:Y:S02]  /*94d0*/  @!P2 SYNCS.CCTL.IV [UR11+0x8000] ;  /* 0x00800000ff00a9b1 */ /* 0x000ee4000800000b */
[----:B---3--:R-:W-:Y:S01]  /*94e0*/  BAR.SYNC.DEFER_BLOCKING 0x0 ;  /* 0x0000000000007b1d */ /* 0x008fe20000010000 */
[----:B------:R-:W-:-:S02]  /*94f0*/  LEA.HI.X.SX32 R135, R6, R3, 0x1, P6 ;  /* 0x0000000306877211 */ /* 0x000fc400030f0eff */
[----:B0-----:R-:W-:-:S03]  /*9500*/  ISETP.LT.AND P6, PT, R7, UR4, !P0 ;  /* 0x0000000407007c0c */ /* 0x001fc6000c7c1270 */
[----:B------:R-:W0:Y:S01]  /*9510*/  LDCU UR4, c[0x0][0x39c] ;  /* 0x00007380ff0477ac */ /* 0x000e220008000800 */
[----:B------:R-:W3:Y:S01]  /*9520*/  LDTM.x64 R68, tmem[UR12] ;  /* 0x0000000c004479ee */ /* 0x000ee20008340000 */
[----:B------:R-:W4:Y:S01]  /*9530*/  LDCU UR8, c[0x0][0x39c] ;  /* 0x00007380ff0877ac */ /* 0x000f220008000800 */
[----:B------:R-:W5:Y:S01]  /*9540*/  @!P2 SYNCS.CCTL.IV [UR11+0x8008] ;  /* 0x00800800ff00a9b1 */ /* 0x000f62000800000b */
[----:B------:R-:W-:-:S04]  /*9550*/  LEA R132, P2, R4, R0, 0x1 ;  /* 0x0000000004847211 */ /* 0x000fc800078408ff */
[-C--:B------:R-:W-:Y:S01]  /*9560*/  LEA.HI.X.SX32 R133, R4, R3.reuse, 0x1, P2 ;  /* 0x0000000304857211 */ /* 0x080fe200010f0eff */
[----:B------:R-:W-:Y:S01]  /*9570*/  VIADD R4, R5, UR5 ;  /* 0x0000000505047c36 */ /* 0x000fe20008000000 */
[----:B---3--:R-:W-:Y:S02]  /*9580*/  F2FP.F16.F32.PACK_AB R246, R131, R130 ;  /* 0x0000008283f6723e */ /* 0x008fe400000000ff */
[----:B------:R-:W-:Y:S02]  /*9590*/  LEA R130, P2, R5, R0, 0x1 ;  /* 0x0000000005827211 */ /* 0x000fe400078408ff */
[----:B------:R-:W-:Y:S02]  /*95a0*/  F2FP.F16.F32.PACK_AB R242, R127, R126 ;  /* 0x0000007e7ff2723e */ /* 0x000fe400000000ff */
[----:B------:R-:W-:Y:S01]  /*95b0*/  LEA.HI.X.SX32 R131, R5, R3, 0x1, P2 ;  /* 0x0000000305837211 */ /* 0x000fe200010f0eff */
[C---:B------:R-:W-:Y:S01]  /*95c0*/  VIADD R5, R4.reuse, UR5 ;  /* 0x0000000504057c36 */ /* 0x040fe20008000000 */
[----:B------:R-:W-:-:S02]  /*95d0*/  LEA R126, P2, R4, R0, 0x1 ;  /* 0x00000000047e7211 */ /* 0x000fc400078408ff */
[----:B------:R-:W-:Y:S02]  /*95e0*/  F2FP.F16.F32.PACK_AB R238, R123, R122 ;  /* 0x0000007a7bee723e */ /* 0x000fe400000000ff */
[-C--:B------:R-:W-:Y:S01]  /*95f0*/  LEA.HI.X.SX32 R127, R4, R3.reuse, 0x1, P2 ;  /* 0x00000003047f7211 */ /* 0x080fe200010f0eff */
[C---:B------:R-:W-:Y:S01]  /*9600*/  VIADD R4, R5.reuse, UR5 ;  /* 0x0000000505047c36 */ /* 0x040fe20008000000 */
        /* <DEDUP_REMOVED lines=30> */
[----:B------:R-:W-:Y:S01]  /*97f0*/  F2FP.F16.F32.PACK_AB R208, R91, R90 ;  /* 0x0000005a5bd0723e */ /* 0x000fe200000000ff */
[C---:B------:R-:W-:Y:S01]  /*9800*/  VIADD R90, R5.reuse, UR5 ;  /* 0x00000005055a7c36 */ /* 0x040fe20008000000 */
[-C--:B------:R-:W-:Y:S02]  /*9810*/  LEA.HI.X.SX32 R97, R4, R3.reuse, 0x1, P2 ;  /* 0x0000000304617211 */ /* 0x080fe400010f0eff */
[----:B------:R-:W-:Y:S02]  /*9820*/  LEA R100, P2, R5, R0, 0x1 ;  /* 0x0000000005647211 */ /* 0x000fe400078408ff */
[----:B------:R-:W-:Y:S02]  /*9830*/  F2FP.F16.F32.PACK_AB R224, R109, R108 ;  /* 0x0000006c6de0723e */ /* 0x000fe400000000ff */
[----:B------:R-:W-:Y:S01]  /*9840*/  F2FP.F16.F32.PACK_AB R202, R87, R86 ;  /* 0x0000005657ca723e */ /* 0x000fe200000000ff */
[----:B------:R-:W-:Y:S01]  /*9850*/  VIADD R86, R90, UR5 ;  /* 0x000000055a567c36 */ /* 0x000fe20008000000 */
[----:B------:R-:W-:-:S02]  /*9860*/  LEA.HI.X.SX32 R101, R5, R3, 0x1, P2 ;  /* 0x0000000305657211 */ /* 0x000fc400010f0eff */
[----:B------:R-:W-:Y:S01]  /*9870*/  LEA R108, P2, R90, R0, 0x1 ;  /* 0x000000005a6c7211 */ /* 0x000fe200078408ff */
[----:B------:R-:W3:Y:S01]  /*9880*/  LDTM.x64 R4, tmem[UR12+0x40] ;  /* 0x0000400c000479ee */ /* 0x000ee20008340000 */
[----:B------:R-:W-:Y:S02]  /*9890*/  F2FP.F16.F32.PACK_AB R228, R113, R112 ;  /* 0x0000007071e4723e */ /* 0x000fe400000000ff */
[----:B------:R-:W-:Y:S01]  /*98a0*/  F2FP.F16.F32.PACK_AB R200, R85, R84 ;  /* 0x0000005455c8723e */ /* 0x000fe200000000ff */
[----:B------:R-:W-:Y:S01]  /*98b0*/  VIADD R84, R86, UR5 ;  /* 0x0000000556547c36 */ /* 0x000fe20008000000 */
[----:B------:R-:W-:Y:S02]  /*98c0*/  LEA.HI.X.SX32 R109, R90, R3, 0x1, P2 ;  /* 0x000000035a6d7211 */ /* 0x000fe400010f0eff */
[----:B------:R-:W-:Y:S02]  /*98d0*/  LEA R112, P2, R86, R0, 0x1 ;  /* 0x0000000056707211 */ /* 0x000fe400078408ff */
[----:B------:R-:W-:-:S02]  /*98e0*/  F2FP.F16.F32.PACK_AB R232, R117, R116 ;  /* 0x0000007475e8723e */ /* 0x000fc400000000ff */
[----:B------:R-:W-:Y:S01]  /*98f0*/  F2FP.F16.F32.PACK_AB R196, R81, R80 ;  /* 0x0000005051c4723e */ /* 0x000fe200000000ff */
[----:B------:R-:W-:Y:S01]  /*9900*/  VIADD R80, R84, UR5 ;  /* 0x0000000554507c36 */ /* 0x000fe20008000000 */
[-C--:B------:R-:W-:Y:S02]  /*9910*/  LEA.HI.X.SX32 R113, R86, R3.reuse, 0x1, P2 ;  /* 0x0000000356717211 */ /* 0x080fe400010f0eff */
[----:B------:R-:W-:Y:S02]  /*9920*/  LEA R116, P2, R84, R0, 0x1 ;  /* 0x0000000054747211 */ /* 0x000fe400078408ff */
[----:B------:R-:W-:Y:S02]  /*9930*/  F2FP.F16.F32.PACK_AB R240, R125, R124 ;  /* 0x0000007c7df0723e */ /* 0x000fe400000000ff */
[----:B------:R-:W-:Y:S01]  /*9940*/  F2FP.F16.F32.PACK_AB R192, R77, R76 ;  /* 0x0000004c4dc0723e */ /* 0x000fe200000000ff */
[----:B------:R-:W-:Y:S01]  /*9950*/  VIADD R76, R80, UR5 ;  /* 0x00000005504c7c36 */ /* 0x000fe20008000000 */
[----:B------:R-:W-:-:S02]  /*9960*/  LEA.HI.X.SX32 R117, R84, R3, 0x1, P2 ;  /* 0x0000000354757211 */ /* 0x000fc400010f0eff */
[----:B------:R-:W-:Y:S02]  /*9970*/  LEA R124, P2, R80, R0, 0x1 ;  /* 0x00000000507c7211 */ /* 0x000fe400078408ff */
        /* <DEDUP_REMOVED lines=11> */
[----:B---3--:R-:W-:Y:S01]  /*9a30*/  F2FP.F16.F32.PACK_AB R121, R65, R64 ;  /* 0x000000404179723e */ /* 0x008fe200000000ff */
[----:B------:R-:W-:Y:S01]  /*9a40*/  VIADD R64, R68, UR5 ;  /* 0x0000000544407c36 */ /* 0x000fe20008000000 */
[----:B------:R-:W-:-:S02]  /*9a50*/  LEA.HI.X.SX32 R143, R72, R3, 0x1, P2 ;  /* 0x00000003488f7211 */ /* 0x000fc400010f0eff */
[----:B------:R-:W-:Y:S02]  /*9a60*/  LEA R144, P2, R68, R0, 0x1 ;  /* 0x0000000044907211 */ /* 0x000fe400078408ff */
[----:B------:R-:W-:Y:S01]  /*9a70*/  F2FP.F16.F32.PACK_AB R141, R61, R60 ;  /* 0x0000003c3d8d723e */ /* 0x000fe200000000ff */
[----:B------:R-:W-:Y:S01]  /*9a80*/  VIADD R60, R64, UR5 ;  /* 0x00000005403c7c36 */ /* 0x000fe20008000000 */
[-C--:B------:R-:W-:Y:S02]  /*9a90*/  LEA.HI.X.SX32 R145, R68, R3.reuse, 0x1, P2 ;  /* 0x0000000344917211 */ /* 0x080fe400010f0eff */
[----:B------:R-:W-:Y:S02]  /*9aa0*/  LEA R148, P2, R64, R0, 0x1 ;  /* 0x0000000040947211 */ /* 0x000fe400078408ff */
[----:B------:R-:W-:Y:S01]  /*9ab0*/  F2FP.F16.F32.PACK_AB R147, R57, R56 ;  /* 0x000000383993723e */ /* 0x000fe200000000ff */
        /* <DEDUP_REMOVED lines=37> */
[----:B------:R-:W-:Y:S02]  /*9d10*/  LEA.HI.X.SX32 R175, R28, R3, 0x1, P2 ;  /* 0x000000031caf7211 */ /* 0x000fe400010f0eff */
[----:B------:R-:W-:Y:S02]  /*9d20*/  LEA R176, P2, R24, R0, 0x1 ;  /* 0x0000000018b07211 */ /* 0x000fe400078408ff */
[----:B------:R-:W-:Y:S02]  /*9d30*/  F2FP.F16.F32.PACK_AB R212, R95, R94 ;  /* 0x0000005e5fd4723e */ /* 0x000fe400000000ff */
[----:B------:R-:W-:-:S02]  /*9d40*/  F2FP.F16.F32.PACK_AB R210, R93, R92 ;  /* 0x0000005c5dd2723e */ /* 0x000fc400000000ff */
[----:B------:R-:W-:Y:S02]  /*9d50*/  F2FP.F16.F32.PACK_AB R204, R89, R88 ;  /* 0x0000005859cc723e */ /* 0x000fe400000000ff */
[----:B------:R-:W-:Y:S02]  /*9d60*/  F2FP.F16.F32.PACK_AB R198, R83, R82 ;  /* 0x0000005253c6723e */ /* 0x000fe400000000ff */
[----:B------:R-:W-:Y:S02]  /*9d70*/  F2FP.F16.F32.PACK_AB R194, R79, R78 ;  /* 0x0000004e4fc2723e */ /* 0x000fe400000000ff */
[----:B------:R-:W-:Y:S02]  /*9d80*/  F2FP.F16.F32.PACK_AB R190, R75, R74 ;  /* 0x0000004a4bbe723e */ /* 0x000fe400000000ff */
        /* <DEDUP_REMOVED lines=10> */
[----:B------:R-:W-:Y:S01]  /*9e30*/  F2FP.F16.F32.PACK_AB R201, R19, R18 ;  /* 0x0000001213c9723e */ /* 0x000fe200000000ff */
[----:B------:R-:W3:Y:S01]  /*9e40*/  LDTM.x64 R32, tmem[UR12+0x80] ;  /* 0x0000800c002079ee */ /* 0x000ee20008340000 */
[-C--:B------:R-:W-:Y:S01]  /*9e50*/  LEA.HI.X.SX32 R177, R24, R3.reuse, 0x1, P2 ;  /* 0x0000000318b17211 */ /* 0x080fe200010f0eff */
[C---:B------:R-:W-:Y:S01]  /*9e60*/  VIADD R18, R22.reuse, UR5 ;  /* 0x0000000516127c36 */ /* 0x040fe20008000000 */
[----:B------:R-:W-:Y:S02]  /*9e70*/  LEA R180, P2, R22, R0, 0x1 ;  /* 0x0000000016b47211 */ /* 0x000fe400078408ff */
[----:B------:R-:W-:Y:S01]  /*9e80*/  PRMT R251, R105, 0x7610, R251 ;  /* 0x0000761069fb7816 */ /* 0x000fe200000000fb */
[----:B------:R-:W-:Y:S01]  /*9e90*/  VIADD R206, R18, UR5 ;  /* 0x0000000512ce7c36 */ /* 0x000fe20008000000 */
[----:B------:R-:W-:-:S02]  /*9ea0*/  LEA.HI.X.SX32 R181, R22, R3, 0x1, P2 ;  /* 0x0000000316b57211 */ /* 0x000fc400010f0eff */
[C---:B------:R-:W-:Y:S02]  /*9eb0*/  LEA R182, P2, R18.reuse, R0, 0x1 ;  /* 0x0000000012b67211 */ /* 0x040fe400078408ff */
[----:B------:R-:W-:Y:S02]  /*9ec0*/  F2FP.F16.F32.PACK_AB R189, R31, R30 ;  /* 0x0000001e1fbd723e */ /* 0x000fe400000000ff */
[-C--:B------:R-:W-:Y:S02]  /*9ed0*/  LEA.HI.X.SX32 R183, R18, R3.reuse, 0x1, P2 ;  /* 0x0000000312b77211 */ /* 0x080fe400010f0eff */
[C---:B------:R-:W-:Y:S02]  /*9ee0*/  LEA R186, P2, R206.reuse, R0, 0x1 ;  /* 0x00000000ceba7211 */ /* 0x040fe400078408ff */
[----:B------:R-:W-:Y:S02]  /*9ef0*/  F2FP.F16.F32.PACK_AB R193, R27, R26 ;  /* 0x0000001a1bc1723e */ /* 0x000fe400000000ff */
[C---:B------:R-:W-:Y:S01]  /*9f00*/  LEA.HI.X.SX32 R187, R206.reuse, R3, 0x1, P2 ;  /* 0x00000003cebb7211 */ /* 0x040fe200010f0eff */
[----:B------:R-:W-:Y:S01]  /*9f10*/  VIADD R206, R206, UR5 ;  /* 0x00000005cece7c36 */ /* 0x000fe20008000000 */
[----:B------:R-:W-:-:S02]  /*9f20*/  ISETP.LT.AND P2, PT, R2, UR19, !P0 ;  /* 0x0000001302007c0c */ /* 0x000fc4000c741270 */
[----:B------:R-:W-:Y:S02]  /*9f30*/  F2FP.F16.F32.PACK_AB R199, R21, R20 ;  /* 0x0000001415c7723e */ /* 0x000fe400000000ff */
[----:B---3--:R-:W-:Y:S02]  /*9f40*/  F2FP.F16.F32.PACK_AB R68, R69, R68 ;  /* 0x000000444544723e */ /* 0x008fe400000000ff */
        /* <DEDUP_REMOVED lines=25> */
[----:B------:R-:W3:Y:S01]  /*a0e0*/  LDTM.x64 R4, tmem[UR12+0xc0] ;  /* 0x0000c00c000479ee */ /* 0x000ee20008340000 */
[----:B------:R-:W-:Y:S01]  /*a0f0*/  NOP ;  /* 0x0000000000007918 */ /* 0x000fe20000000000 */
[----:B------:R1:W-:Y:S01]  /*a100*/  @P2 STG.E.U16 desc[UR22][R138.64], R251 ;  /* 0x000000fb8a002986 */ /* 0x0003e2000c101516 */
[----:B0-----:R-:W-:Y:S01]  /*a110*/  ISETP.LT.AND P2, PT, R250, UR4, !P0 ;  /* 0x00000004fa007c0c */ /* 0x001fe2000c741270 */
[----:B------:R-:W0:Y:S01]  /*a120*/  LDCU UR4, c[0x0][0x39c] ;  /* 0x00007380ff0477ac */ /* 0x000e220008000800 */
[----:B------:R-:W-:-:S02]  /*a130*/  F2FP.F16.F32.PACK_AB R73, R73, R72 ;  /* 0x000000484949723e */ /* 0x000fc400000000ff */
[----:B------:R-:W-:Y:S01]  /*a140*/  F2FP.F16.F32.PACK_AB R74, R75, R74 ;  /* 0x0000004a4b4a723e */ /* 0x000fe200000000ff */
[C---:B------:R-:W-:Y:S01]  /*a150*/  VIADD R75, R2.reuse, 0xaf ;  /* 0x000000af024b7836 */ /* 0x040fe20000000000 */
[----:B------:R-:W-:Y:S02]  /*a160*/  F2FP.F16.F32.PACK_AB R76, R77, R76 ;  /* 0x0000004c4d4c723e */ /* 0x000fe400000000ff */
[----:B------:R-:W-:Y:S02]  /*a170*/  F2FP.F16.F32.PACK_AB R78, R79, R78 ;  /* 0x0000004e4f4e723e */ /* 0x000fe400000000ff */
[----:B------:R-:W-:Y:S02]  /*a180*/  F2FP.F16.F32.PACK_AB R80, R81, R80 ;  /* 0x000000505150723e */ /* 0x000fe400000000ff */
[----:B-1----:R-:W-:Y:S01]  /*a190*/  PRMT R139, R105, 0x7632, R139 ;  /* 0x00007632698b7816 */ /* 0x002fe2000000008b */
[----:B------:R-:W-:Y:S01]  /*a1a0*/  VIADD R105, R2, 0x7 ;  /* 0x0000000702697836 */ /* 0x000fe20000000000 */
[----:B------:R-:W-:-:S02]  /*a1b0*/  F2FP.F16.F32.PACK_AB R82, R83, R82 ;  /* 0x000000525352723e */ /* 0x000fc400000000ff */
[----:B------:R-:W-:Y:S01]  /*a1c0*/  F2FP.F16.F32.PACK_AB R84, R85, R84 ;  /* 0x000000545554723e */ /* 0x000fe200000000ff */
[----:B------:R1:W-:Y:S01]  /*a1d0*/  @P3 STG.E.U16 desc[UR22][R136.64], R139 ;  /* 0x0000008b88003986 */ /* 0x0003e2000c101516 */
[----:B------:R-:W-:Y:S02]  /*a1e0*/  F2FP.F16.F32.PACK_AB R86, R87, R86 ;  /* 0x000000565756723e */ /* 0x000fe400000000ff */
[----:B0-----:R-:W-:Y:S01]  /*a1f0*/  ISETP.LT.AND P3, PT, R105, UR4, !P0 ;  /* 0x0000000469007c0c */ /* 0x001fe2000c761270 */
[----:B------:R-:W0:Y:S01]  /*a200*/  LDCU UR4, c[0x0][0x39c] ;  /* 0x00007380ff0477ac */ /* 0x000e220008000800 */
[----:B------:R-:W-:Y:S01]  /*a210*/  VIADD R105, R2, 0x8 ;  /* 0x0000000802697836 */ /* 0x000fe20000000000 */
[----:B------:R-:W-:Y:S02]  /*a220*/  F2FP.F16.F32.PACK_AB R88, R89, R88 ;  /* 0x000000585958723e */ /* 0x000fe400000000ff */
[----:B------:R-:W-:Y:S02]  /*a230*/  F2FP.F16.F32.PACK_AB R90, R91, R90 ;  /* 0x0000005a5b5a723e */ /* 0x000fe400000000ff */
[----:B------:R-:W-:-:S02]  /*a240*/  F2FP.F16.F32.PACK_AB R92, R93, R92 ;  /* 0x0000005c5d5c723e */ /* 0x000fc400000000ff */
[C---:B-1----:R-:W-:Y:S02]  /*a250*/  PRMT R137, R104.reuse, 0x7610, R137 ;  /* 0x0000761068897816 */ /* 0x042fe40000000089 */
[----:B------:R-:W-:Y:S02]  /*a260*/  F2FP.F16.F32.PACK_AB R94, R95, R94 ;  /* 0x0000005e5f5e723e */ /* 0x000fe400000000ff */
[----:B---3--:R-:W-:Y:S01]  /*a270*/  F2FP.F16.F32.PACK_AB R7, R7, R6 ;  /* 0x000000060707723e */ /* 0x008fe200000000ff */
[----:B------:R-:W-:Y:S01]  /*a280*/  @P1 STG.E.U16 desc[UR22][R134.64], R137 ;  /* 0x0000008986001986 */ /* 0x000fe2000c101516 */
[----:B------:R-:W-:Y:S02]  /*a290*/  F2FP.F16.F32.PACK_AB R11, R11, R10 ;  /* 0x0000000a0b0b723e */ /* 0x000fe400000000ff */
[----:B------:R-:W-:Y:S02]  /*a2a0*/  F2FP.F16.F32.PACK_AB R12, R13, R12 ;  /* 0x0000000c0d0c723e */ /* 0x000fe400000000ff */
[----:B0-----:R-:W-:Y:S01]  /*a2b0*/  ISETP.LT.AND P1, PT, R105, UR4, !P0 ;  /* 0x0000000469007c0c */ /* 0x001fe2000c721270 */
[----:B------:R-:W0:Y:S01]  /*a2c0*/  LDCU UR4, c[0x0][0x39c] ;  /* 0x00007380ff0477ac */ /* 0x000e220008000800 */
[----:B------:R-:W-:Y:S01]  /*a2d0*/  PRMT R105, R104, 0x7632, R105 ;  /* 0x0000763268697816 */ /* 0x000fe20000000069 */
[----:B------:R-:W-:Y:S01]  /*a2e0*/  VIADD R104, R2, 0x9 ;  /* 0x0000000902687836 */ /* 0x000fe20000000000 */
[----:B------:R-:W-:-:S02]  /*a2f0*/  PRMT R13, R12, 0x7632, R13 ;  /* 0x000076320c0d7816 */ /* 0x000fc4000000000d */
[----:B------:R-:W-:Y:S01]  /*a300*/  F2FP.F16.F32.PACK_AB R14, R15, R14 ;  /* 0x0000000e0f0e723e */ /* 0x000fe200000000ff */
[----:B------:R-:W-:Y:S01]  /*a310*/  @P4 STG.E.U16 desc[UR22][R132.64], R105 ;  /* 0x0000006984004986 */ /* 0x000fe2000c101516 */
[----:B------:R-:W-:Y:S01]  /*a320*/  F2FP.F16.F32.PACK_AB R16, R17, R16 ;  /* 0x000000101110723e */ /* 0x000fe200000000ff */
[----:B------:R-:W-:Y:S01]  /*a330*/  VIADD R17, R2, 0xfe ;  /* 0x000000fe02117836 */ /* 0x000fe20000000000 */
[----:B------:R-:W-:Y:S01]  /*a340*/  F2FP.F16.F32.PACK_AB R18, R19, R18 ;  /* 0x000000121312723e */ /* 0x000fe200000000ff */
[----:B------:R1:W-:Y:S01]  /*a350*/  @P5 STG.E.U16 desc[UR22][R130.64], R188 ;  /* 0x000000bc82005986 */ /* 0x0003e2000c101516 */
[----:B------:R-:W-:Y:S02]  /*a360*/  F2FP.F16.F32.PACK_AB R20, R21, R20 ;  /* 0x000000141514723e */ /* 0x000fe400000000ff */
[----:B------:R-:W-:Y:S02]  /*a370*/  F2FP.F16.F32.PACK_AB R22, R23, R22 ;  /* 0x000000161716723e */ /* 0x000fe400000000ff */
[----:B------:R-:W-:-:S02]  /*a380*/  F2FP.F16.F32.PACK_AB R24, R25, R24 ;  /* 0x000000181918723e */ /* 0x000fc400000000ff */
[----:B------:R-:W-:Y:S02]  /*a390*/  F2FP.F16.F32.PACK_AB R26, R27, R26 ;  /* 0x0000001a1b1a723e */ /* 0x000fe400000000ff */
[----:B0-----:R-:W-:Y:S01]  /*a3a0*/  ISETP.LT.AND P4, PT, R104, UR4, !P0 ;  /* 0x0000000468007c0c */ /* 0x001fe2000c781270 */
[----:B------:R-:W0:Y:S01]  /*a3b0*/  LDCU UR4, c[0x0][0x39c] ;  /* 0x00007380ff0477ac */ /* 0x000e220008000800 */
[----:B------:R-:W-:Y:S01]  /*a3c0*/  VIADD R104, R2, 0xa ;  /* 0x0000000a02687836 */ /* 0x000fe20000000000 */
[----:B-1----:R-:W-:Y:S02]  /*a3d0*/  PRMT R131, R188, 0x7632, R131 ;  /* 0x00007632bc837816 */ /* 0x002fe40000000083 */
[----:B------:R-:W-:Y:S02]  /*a3e0*/  PRMT R105, R190, 0x7632, R105 ;  /* 0x00007632be697816 */ /* 0x000fe40000000069 */
[----:B------:R-:W-:Y:S01]  /*a3f0*/  F2FP.F16.F32.PACK_AB R28, R29, R28 ;  /* 0x0000001c1d1c723e */ /* 0x000fe200000000ff */
[----:B------:R-:W-:Y:S01]  /*a400*/  @P6 STG.E.U16 desc[UR22][R126.64], R131 ;  /* 0x000000837e006986 */ /* 0x000fe2000c101516 */
[----:B------:R-:W-:-:S02]  /*a410*/  F2FP.F16.F32.PACK_AB R30, R31, R30 ;  /* 0x0000001e1f1e723e */ /* 0x000fc400000000ff */
[----:B------:R-:W-:Y:S01]  /*a420*/  F2FP.F16.F32.PACK_AB R32, R33, R32 ;  /* 0x000000202120723e */ /* 0x000fe200000000ff */
[----:B------:R-:W-:Y:S01]  /*a430*/  @P2 STG.E.U16 desc[UR22][R122.64], R190 ;  /* 0x000000be7a002986 */ /* 0x000fe2000c101516 */
[----:B------:R-:W-:Y:S02]  /*a440*/  F2FP.F16.F32.PACK_AB R34, R35, R34 ;  /* 0x000000222322723e */ /* 0x000fe400000000ff */
[----:B------:R-:W-:Y:S01]  /*a450*/  F2FP.F16.F32.PACK_AB R36, R37, R36 ;  /* 0x000000242524723e */ /* 0x000fe200000000ff */
[----:B------:R1:W-:Y:S01]  /*a460*/  @P3 STG.E.U16 desc[UR22][R118.64], R105 ;  /* 0x0000006976003986 */ /* 0x0003e2000c101516 */
[----:B------:R-:W-:Y:S02]  /*a470*/  F2FP.F16.F32.PACK_AB R38, R39, R38 ;  /* 0x000000262726723e */ /* 0x000fe400000000ff */
[----:B0-----:R-:W-:Y:S01]  /*a480*/  ISETP.LT.AND P5, PT, R104, UR4, !P0 ;  /* 0x0000000468007c0c */ /* 0x001fe2000c7a1270 */
[----:B------:R-:W0:Y:S01]  /*a490*/  LDCU UR4, c[0x0][0x39c] ;  /* 0x00007380ff0477ac */ /* 0x000e220008000800 */
[----:B------:R-:W-:Y:S01]  /*a4a0*/  VIADD R104, R2, 0xb ;  /* 0x0000000b02687836 */ /* 0x000fe20000000000 */
[----:B------:R3:W-:Y:S01]  /*a4b0*/  @P1 STG.E.U16 desc[UR22][R114.64], R192 ;  /* 0x000000c072001986 */ /* 0x0007e2000c101516 */
[----:B------:R-:W-:-:S02]  /*a4c0*/  F2FP.F16.F32.PACK_AB R40, R41, R40 ;  /* 0x000000282928723e */ /* 0x000fc400000000ff */
[----:B------:R-:W-:Y:S02]  /*a4d0*/  F2FP.F16.F32.PACK_AB R42, R43, R42 ;  /* 0x0000002a2b2a723e */ /* 0x000fe400000000ff */
[----:B------:R-:W-:Y:S02]  /*a4e0*/  F2FP.F16.F32.PACK_AB R44, R45, R44 ;  /* 0x0000002c2d2c723e */ /* 0x000fe400000000ff */
[----:B-1----:R-:W-:Y:S02]  /*a4f0*/  PRMT R105, R194, 0x7632, R105 ;  /* 0x00007632c2697816 */ /* 0x002fe40000000069 */
[----:B------:R-:W-:Y:S02]  /*a500*/  F2FP.F16.F32.PACK_AB R46, R47, R46 ;  /* 0x0000002e2f2e723e */ /* 0x000fe400000000ff */
[----:B------:R-:W-:Y:S02]  /*a510*/  F2FP.F16.F32.PACK_AB R48, R49, R48 ;  /* 0x000000303130723e */ /* 0x000fe400000000ff */
[----:B---3--:R-:W-:-:S02]  /*a520*/  PRMT R115, R192, 0x7632, R115 ;  /* 0x00007632c0737816 */ /* 0x008fc40000000073 */
[----:B------:R-:W-:Y:S02]  /*a530*/  F2FP.F16.F32.PACK_AB R50, R51, R50 ;  /* 0x000000323332723e */ /* 0x000fe400000000ff */
[----:B0-----:R-:W-:Y:S01]  /*a540*/  ISETP.LT.AND P6, PT, R104, UR4, !P0 ;  /* 0x0000000468007c0c */ /* 0x001fe2000c7c1270 */
[----:B------:R-:W0:Y:S01]  /*a550*/  LDCU UR4, c[0x0][0x39c] ;  /* 0x00007380ff0477ac */ /* 0x000e220008000800 */
[----:B------:R-:W-:Y:S01]  /*a560*/  VIADD R104, R2, 0xc ;  /* 0x0000000c02687836 */ /* 0x000fe20000000000 */
[----:B------:R-:W-:Y:S01]  /*a570*/  @P4 STG.E.U16 desc[UR22][R110.64], R115 ;  /* 0x000000736e004986 */ /* 0x000fe2000c101516 */
[----:B------:R-:W-:Y:S02]  /*a580*/  F2FP.F16.F32.PACK_AB R52, R53, R52 ;  /* 0x000000343534723e */ /* 0x000fe400000000ff */
[----:B------:R-:W-:Y:S01]  /*a590*/  F2FP.F16.F32.PACK_AB R54, R55, R54 ;  /* 0x000000363736723e */ /* 0x000fe200000000ff */
[----:B------:R-:W-:Y:S01]  /*a5a0*/  @P5 STG.E.U16 desc[UR22][R106.64], R194 ;  /* 0x000000c26a005986 */ /* 0x000fe2000c101516 */
[----:B------:R-:W-:-:S02]  /*a5b0*/  F2FP.F16.F32.PACK_AB R56, R57, R56 ;  /* 0x000000383938723e */ /* 0x000fc400000000ff */
[----:B------:R-:W-:Y:S02]  /*a5c0*/  F2FP.F16.F32.PACK_AB R58, R59, R58 ;  /* 0x0000003a3b3a723e */ /* 0x000fe400000000ff */
[----:B------:R-:W-:Y:S01]  /*a5d0*/  F2FP.F16.F32.PACK_AB R60, R61, R60 ;  /* 0x0000003c3d3c723e */ /* 0x000fe200000000ff */
[----:B------:R1:W-:Y:S01]  /*a5e0*/  @P6 STG.E.U16 desc[UR22][R102.64], R105 ;  /* 0x0000006966006986 */ /* 0x0003e2000c101516 */
[----:B------:R-:W-:Y:S02]  /*a5f0*/  F2FP.F16.F32.PACK_AB R62, R63, R62 ;  /* 0x0000003e3f3e723e */ /* 0x000fe400000000ff */
[----:B------:R-:W-:Y:S02]  /*a600*/  F2FP.F16.F32.PACK_AB R64, R65, R64 ;  /* 0x000000404140723e */ /* 0x000fe400000000ff */
[----:B------:R-:W-:Y:S02]  /*a610*/  F2FP.F16.F32.PACK_AB R66, R67, R66 ;  /* 0x000000424342723e */ /* 0x000fe400000000ff */
[----:B0-----:R-:W-:Y:S01]  /*a620*/  ISETP.LT.AND P2, PT, R104, UR4, !P0 ;  /* 0x0000000468007c0c */ /* 0x001fe2000c741270 */
[----:B------:R-:W0:Y:S01]  /*a630*/  LDCU UR4, c[0x0][0x39c] ;  /* 0x00007380ff0477ac */ /* 0x000e220008000800 */
[----:B------:R-:W-:-:S02]  /*a640*/  VIADD R104, R2, 0xd ;  /* 0x0000000d02687836 */ /* 0x000fc40000000000 */
[C---:B-1----:R-:W-:Y:S01]  /*a650*/  VIADD R102, R2.reuse, 0x14 ;  /* 0x0000001402667836 */ /* 0x042fe20000000000 */
[----:B------:R-:W-:Y:S01]  /*a660*/  PRMT R105, R69, 0x7610, R105 ;  /* 0x0000761045697816 */ /* 0x000fe20000000069 */
[----:B------:R-:W-:-:S07]  /*a670*/  VIADD R103, R2, 0x2a ;  /* 0x0000002a02677836 */ /* 0x000fce0000000000 */
[----:B------:R1:W-:Y:S01]  /*a680*/  @P2 STG.E.U16 desc[UR22][R98.64], R196 ;  /* 0x000000c462002986 */ /* 0x0003e2000c101516 */
[----:B0-----:R-:W-:Y:S01]  /*a690*/  ISETP.LT.AND P3, PT, R104, UR4, !P0 ;  /* 0x0000000468007c0c */ /* 0x001fe2000c761270 */
[----:B------:R-:W0:Y:S01]  /*a6a0*/  LDCU UR4, c[0x0][0x39c] ;  /* 0x00007380ff0477ac */ /* 0x000e220008000800 */
[----:B------:R-:W-:Y:S01]  /*a6b0*/  VIADD R104, R2, 0xe ;  /* 0x0000000e02687836 */ /* 0x000fe20000000000 */
[----:B-1----:R-:W-:Y:S01]  /*a6c0*/  PRMT R99, R196, 0x7632, R99 ;  /* 0x00007632c4637816 */ /* 0x002fe20000000063 */
[----:B------:R-:W-:-:S09]  /*a6d0*/  VIADD R98, R2, 0x15 ;  /* 0x0000001502627836 */ /* 0x000fd20000000000 */
[----:B------:R1:W-:Y:S01]  /*a6e0*/  @P3 STG.E.U16 desc[UR22][R96.64], R99 ;  /* 0x0000006360003986 */ /* 0x0003e2000c101516 */
[----:B0-----:R-:W-:Y:S01]  /*a6f0*/  ISETP.LT.AND P1, PT, R104, UR4, !P0 ;  /* 0x0000000468007c0c */ /* 0x001fe2000c721270 */
[----:B------:R-:W0:Y:S01]  /*a700*/  LDCU UR4, c[0x0][0x39c] ;  /* 0x00007380ff0477ac */ /* 0x000e220008000800 */
[----:B------:R-:W-:Y:S01]  /*a710*/  VIADD R104, R2, 0xf ;  /* 0x0000000f02687836 */ /* 0x000fe20000000000 */
[----:B-1----:R-:W-:Y:S01]  /*a720*/  PRMT R97, R198, 0x7632, R97 ;  /* 0x00007632c6617816 */ /* 0x002fe20000000061 */
[----:B------:R-:W-:Y:S01]  /*a730*/  VIADD R96, R2, 0x16 ;  /* 0x0000001602607836 */ /* 0x000fe20000000000 */
[----:B------:R-:W-:-:S08]  /*a740*/  PRMT R99, R216, 0x7632, R99 ;  /* 0x00007632d8637816 */ /* 0x000fd00000000063 */
[----:B------:R1:W-:Y:S01]  /*a750*/  @P1 STG.E.U16 desc[UR22][R100.64], R198 ;  /* 0x000000c664001986 */ /* 0x0003e2000c101516 */
[----:B0-----:R-:W-:Y:S01]  /*a760*/  ISETP.LT.AND P4, PT, R104, UR4, !P0 ;  /* 0x0000000468007c0c */ /* 0x001fe2000c781270 */
[----:B------:R-:W0:Y:S01]  /*a770*/  LDCU UR4, c[0x0][0x39c] ;  /* 0x00007380ff0477ac */ /* 0x000e220008000800 */
[----:B------:R-:W-:Y:S01]  /*a780*/  VIADD R104, R2, 0x10 ;  /* 0x0000001002687836 */ /* 0x000fe20000000000 */
[----:B-1----:R-:W-:-:S10]  /*a790*/  PRMT R100, R217, 0x7632, R100 ;  /* 0x00007632d9647816 */ /* 0x002fd40000000064 */
[----:B------:R1:W-:Y:S01]  /*a7a0*/  @P4 STG.E.U16 desc[UR22][R108.64], R97 ;  /* 0x000000616c004986 */ /* 0x0003e2000c101516 */
[----:B0-----:R-:W-:Y:S01]  /*a7b0*/  ISETP.LT.AND P5, PT, R104, UR4, !P0 ;  /* 0x0000000468007c0c */ /* 0x001fe2000c7a1270 */
[----:B------:R-:W0:Y:S01]  /*a7c0*/  LDCU UR4, c[0x0][0x39c] ;  /* 0x00007380ff0477ac */ /* 0x000e220008000800 */
[----:B------:R-:W-:Y:S01]  /*a7d0*/  VIADD R104, R2, 0x11 ;  /* 0x0000001102687836 */ /* 0x000fe20000000000 */
[----:B-1----:R-:W-:-:S10]  /*a7e0*/  PRMT R97, R202, 0x7632, R97 ;  /* 0x00007632ca617816 */ /* 0x002fd40000000061 */
[----:B------:R-:W-:Y:S01]  /*a7f0*/  @P5 STG.E.U16 desc[UR22][R112.64], R200 ;  /* 0x000000c870005986 */ /* 0x000fe2000c101516 */
[----:B0-----:R-:W-:Y:S01]  /*a800*/  ISETP.LT.AND P6, PT, R104, UR4, !P0 ;  /* 0x0000000468007c0c */ /* 0x001fe2000c7c1270 */
[----:B------:R-:W0:Y:S01]  /*a810*/  LDCU UR4, c[0x0][0x39c] ;  /* 0x00007380ff0477ac */ /* 0x000e220008000800 */
[----:B------:R-:W-:-:S05]  /*a820*/  VIADD R104, R2, 0x12 ;  /* 0x0000001202687836 */ /* 0x000fca0000000000 */
[----:B0-----:R-:W-:Y:S01]  /*a830*/  ISETP.LT.AND P2, PT, R104, UR4, !P0 ;  /* 0x0000000468007c0c */ /* 0x001fe2000c741270 */
[----:B------:R-:W0:Y:S01]  /*a840*/  LDCU UR4, c[0x0][0x39c] ;  /* 0x00007380ff0477ac */ /* 0x000e220008000800 */
[----:B------:R-:W-:-:S05]  /*a850*/  VIADD R104, R2, 0x13 ;  /* 0x0000001302687836 */ /* 0x000fca0000000000 */
[----:B0-----:R-:W-:Y:S01]  /*a860*/  ISETP.LT.AND P3, PT, R104, UR4, !P0 ;  /* 0x0000000468007c0c */ /* 0x001fe2000c761270 */
[----:B------:R-:W0:Y:S01]  /*a870*/  LDCU UR4, c[0x0][0x39c] ;  /* 0x00007380ff0477ac */ /* 0x000e220008000800 */
[----:B------:R-:W-:Y:S01]  /*a880*/  VIADD R104, R2, 0x2b ;  /* 0x0000002b02687836 */ /* 0x000fe20000000000 */
[----:B0-----:R-:W-:Y:S01]  /*a890*/  ISETP.LT.AND P1, PT, R102, UR4, !P0 ;  /* 0x0000000466007c0c */ /* 0x001fe2000c721270 */
[----:B------:R-:W0:Y:S02]  /*a8a0*/  LDCU UR4, c[0x0][0x39c] ;  /* 0x00007380ff0477ac */ /* 0x000e240008000800 */
[----:B0-----:R-:W-:Y:S01]  /*a8b0*/  ISETP.LT.AND P4, PT, R98, UR4, !P0 ;  /* 0x0000000462007c0c */ /* 0x001fe2000c781270 */
[----:B------:R-:W0:Y:S01]  /*a8c0*/  LDCU UR4, c[0x0][0x39c] ;  /* 0x00007380ff0477ac */ /* 0x000e220008000800 */
[----:B------:R-:W-:-:S05]  /*a8d0*/  PRMT R98, R200, 0x7632, R98 ;  /* 0x00007632c8627816 */ /* 0x000fca0000000062 */
[----:B------:R1:W-:Y:S04]  /*a8e0*/  @P6 STG.E.U16 desc[UR22][R116.64], R98 ;  /* 0x0000006274006986 */ /* 0x0003e8000c101516 */
[----:B------:R-:W-:Y:S04]  /*a8f0*/  @P2 STG.E.U16 desc[UR22][R124.64], R202 ;  /* 0x000000ca7c002986 */ /* 0x000fe8000c101516 */
[----:B------:R3:W-:Y:S01]  /*a900*/  @P3 STG.E.U16 desc[UR22][R128.64], R97 ;  /* 0x0000006180003986 */ /* 0x0007e2000c101516 */
[----:B0-----:R-:W-:Y:S01]  /*a910*/  ISETP.LT.AND P5, PT, R96, UR4, !P0 ;  /* 0x0000000460007c0c */ /* 0x001fe2000c7a1270 */
[----:B------:R-:W0:Y:S01]  /*a920*/  LDCU UR4, c[0x0][0x39c] ;  /* 0x00007380ff0477ac */ /* 0x000e220008000800 */
[----:B------:R-:W-:Y:S01]  /*a930*/  VIADD R96, R2, 0x17 ;  /* 0x0000001702607836 */ /* 0x000fe20000000000 */
[----:B------:R-:W-:Y:S01]  /*a940*/  @P1 STG.E.U16 desc[UR22][R142.64], R204 ;  /* 0x000000cc8e001986 */ /* 0x000fe2000c101516 */
[----:B-1----:R-:W-:-:S02]  /*a950*/  PRMT R98, R204, 0x7632, R98 ;  /* 0x00007632cc627816 */ /* 0x002fc40000000062 */
[----:B---3--:R-:W-:-:S03]  /*a960*/  PRMT R97, R208, 0x7632, R97 ;  /* 0x00007632d0617816 */ /* 0x008fc60000000061 */
[----:B------:R1:W-:Y:S04]  /*a970*/  @P4 STG.E.U16 desc[UR22][R144.64], R98 ;  /* 0x0000006290004986 */ /* 0x0003e8000c101516 */
[----:B------:R-:W-:Y:S01]  /*a980*/  @P5 STG.E.U16 desc[UR22][R148.64], R208 ;  /* 0x000000d094005986 */ /* 0x000fe2000c101516 */
        /* <DEDUP_REMOVED lines=12> */
[----:B------:R-:W-:-:S11]  /*aa50*/  VIADD R96, R2, 0x1a ;  /* 0x0000001a02607836 */ /* 0x000fd60000000000 */
        /* <DEDUP_REMOVED lines=12> */
[C---:B------:R-:W-:Y:S02]  /*ab20*/  VIADD R96, R2.reuse, 0x1d ;  /* 0x0000001d02607836 */ /* 0x040fe40000000000 */
[----:B-1----:R-:W-:-:S09]  /*ab30*/  VIADD R97, R2, 0x26 ;  /* 0x0000002602617836 */ /* 0x002fd20000000000 */
        /* <DEDUP_REMOVED lines=16> */
[----:B------:R-:W-:Y:S02]  /*ac40*/  VIADD R96, R2, 0x21 ;  /* 0x0000002102607836 */ /* 0x000fe40000000000 */
[----:B-1----:R-:W-:-:S04]  /*ac50*/  VIADD R99, R206, UR5 ;  /* 0x00000005ce637c36 */ /* 0x002fc80008000000 */
[----:B------:R-:W-:-:S05]  /*ac60*/  VIADD R101, R99, UR5 ;  /* 0x0000000563657c36 */ /* 0x000fca0008000000 */
[----:B------:R-:W-:Y:S01]  /*ac70*/  @P1 STG.E.U16 desc[UR22][R176.64], R217 ;  /* 0x000000d9b0001986 */ /* 0x000fe2000c101516 */
[----:B--2---:R-:W-:Y:S01]  /*ac80*/  ISETP.LT.AND P1, PT, R97, UR7, !P0 ;  /* 0x0000000761007c0c */ /* 0x004fe2000c721270 */
[----:B------:R-:W1:Y:S01]  /*ac90*/  LDCU UR7, c[0x0][0x39c] ;  /* 0x00007380ff0777ac */ /* 0x000e620008000800 */
[----:B------:R-:W-:Y:S01]  /*aca0*/  PRMT R97, R218, 0x7632, R97 ;  /* 0x00007632da617816 */ /* 0x000fe20000000061 */
[----:B------:R-:W-:Y:S01]  /*acb0*/  VIADD R102, R101, UR5 ;  /* 0x0000000565667c36 */ /* 0x000fe20008000000 */
[----:B0-----:R-:W-:Y:S01]  /*acc0*/  ISETP.LT.AND P4, PT, R96, UR4, !P0 ;  /* 0x0000000460007c0c */ /* 0x001fe2000c781270 */
[----:B------:R-:W0:Y:S01]  /*acd0*/  LDCU UR4, c[0x0][0x39c] ;  /* 0x00007380ff0477ac */ /* 0x000e220008000800 */
[----:B------:R-:W-:-:S11]  /*ace0*/  VIADD R96, R2, 0x22 ;  /* 0x0000002202607836 */ /* 0x000fd60000000000 */
[----:B------:R2:W-:Y:S01]  /*acf0*/  @P4 STG.E.U16 desc[UR22][R180.64], R100 ;  /* 0x00000064b4004986 */ /* 0x0005e2000c101516 */
[----:B0-----:R-:W-:Y:S01]  /*ad00*/  ISETP.LT.AND P5, PT, R96, UR4, !P0 ;  /* 0x0000000460007c0c */ /* 0x001fe2000c7a1270 */
[----:B------:R-:W0:Y:S01]  /*ad10*/  LDCU UR4, c[0x0][0x39c] ;  /* 0x00007380ff0477ac */ /* 0x000e220008000800 */
[C---:B------:R-:W-:Y:S02]  /*ad20*/  VIADD R96, R2.reuse, 0x23 ;  /* 0x0000002302607836 */ /* 0x040fe40000000000 */
[----:B--2---:R-:W-:-:S09]  /*ad30*/  VIADD R100, R2, 0x29 ;  /* 0x0000002902647836 */ /* 0x004fd20000000000 */
[----:B------:R-:W-:Y:S01]  /*ad40*/  @P5 STG.E.U16 desc[UR22][R182.64], R218 ;  /* 0x000000dab6005986 */ /* 0x000fe2000c101516 */
[----:B0-----:R-:W-:Y:S01]  /*ad50*/  ISETP.LT.AND P6, PT, R96, UR4, !P0 ;  /* 0x0000000460007c0c */ /* 0x001fe2000c7c1270 */
[----:B------:R-:W0:Y:S01]  /*ad60*/  LDCU UR4, c[0x0][0x39c] ;  /* 0x00007380ff0477ac */ /* 0x000e220008000800 */
[----:B------:R-:W-:-:S11]  /*ad70*/  VIADD R96, R2, 0x24 ;  /* 0x0000002402607836 */ /* 0x000fd60000000000 */
[----:B------:R2:W-:Y:S01]  /*ad80*/  @P6 STG.E.U16 desc[UR22][R186.64], R97 ;  /* 0x00000061ba006986 */ /* 0x0005e2000c101516 */
[----:B0-----:R-:W-:Y:S01]  /*ad90*/  ISETP.LT.AND P2, PT, R96, UR4, !P0 ;  /* 0x0000000460007c0c */ /* 0x001fe2000c741270 */
[----:B------:R-:W0:Y:S01]  /*ada0*/  LDCU UR4, c[0x0][0x39c] ;  /* 0x00007380ff0477ac */ /* 0x000e220008000800 */
[----:B------:R-:W-:-:S05]  /*adb0*/  VIADD R96, R2, 0x25 ;  /* 0x0000002502607836 */ /* 0x000fca0000000000 */
[----:B------:R-:W-:Y:S01]  /*adc0*/  ISETP.LT.AND P3, PT, R96, UR6, !P0 ;  /* 0x0000000660007c0c */ /* 0x000fe2000c761270 */
[----:B------:R-:W-:Y:S01]  /*add0*/  VIADD R96, R2, 0x27 ;  /* 0x0000002702607836 */ /* 0x000fe20000000000 */
[----:B------:R-:W3:Y:S04]  /*ade0*/  LDCU UR6, c[0x0][0x39c] ;  /* 0x00007380ff0677ac */ /* 0x000ee80008000800 */
[----:B----4-:R-:W-:Y:S02]  /*adf0*/  ISETP.LT.AND P4, PT, R96, UR8, !P0 ;  /* 0x0000000860007c0c */ /* 0x010fe4000c781270 */
[----:B------:R-:W-:-:S04]  /*ae00*/  LEA R96, P5, R206, R0, 0x1 ;  /* 0x00000000ce607211 */ /* 0x000fc800078a08ff */
[-C--:B--2---:R-:W-:Y:S02]  /*ae10*/  LEA.HI.X.SX32 R97, R206, R3.reuse, 0x1, P5 ;  /* 0x00000003ce617211 */ /* 0x084fe400028f0eff */
[----:B0-----:R-:W-:Y:S01]  /*ae20*/  ISETP.LT.AND P5, PT, R98, UR4, !P0 ;  /* 0x0000000462007c0c */ /* 0x001fe2000c7a1270 */
[----:B------:R-:W0:Y:S01]  /*ae30*/  LDCU UR4, c[0x0][0x39c] ;  /* 0x00007380ff0477ac */ /* 0x000e220008000800 */
[CC--:B------:R-:W-:Y:S01]  /*ae40*/  LEA R98, P6, R99.reuse, R0.reuse, 0x1 ;  /* 0x0000000063627211 */ /* 0x0c0fe200078c08ff */
[----:B------:R2:W-:Y:S01]  /*ae50*/  @P2 STG.E.U16 desc[UR22][R96.64], R220 ;  /* 0x000000dc60002986 */ /* 0x0005e2000c101516 */
[----:B---3--:R-:W-:Y:S01]  /*ae60*/  ISETP.LT.AND P2, PT, R100, UR6, !P0 ;  /* 0x0000000664007c0c */ /* 0x008fe2000c741270 */
[----:B------:R-:W3:Y:S01]  /*ae70*/  LDCU UR6, c[0x0][0x39c] ;  /* 0x00007380ff0677ac */ /* 0x000ee20008000800 */
[----:B------:R-:W-:Y:S02]  /*ae80*/  LEA.HI.X.SX32 R99, R99, R3, 0x1, P6 ;  /* 0x0000000363637211 */ /* 0x000fe400030f0eff */
[----:B------:R-:W-:-:S04]  /*ae90*/  LEA R100, P6, R101, R0, 0x1 ;  /* 0x0000000065647211 */ /* 0x000fc800078c08ff */
[----:B------:R-:W-:Y:S02]  /*aea0*/  LEA.HI.X.SX32 R101, R101, R3, 0x1, P6 ;  /* 0x0000000365657211 */ /* 0x000fe400030f0eff */
[----:B--2---:R-:W-:Y:S02]  /*aeb0*/  PRMT R97, R220, 0x7632, R97 ;  /* 0x00007632dc617816 */ /* 0x004fe40000000061 */
[----:B------:R-:W-:-:S03]  /*aec0*/  LEA R96, P6, R102, R0, 0x1 ;  /* 0x0000000066607211 */ /* 0x000fc600078c08ff */
[----:B------:R2:W-:Y:S01]  /*aed0*/  @P3 STG.E.U16 desc[UR22][R98.64], R97 ;  /* 0x0000006162003986 */ /* 0x0005e2000c101516 */
[----:B0-----:R-:W-:Y:S01]  /*aee0*/  ISETP.LT.AND P3, PT, R103, UR4, !P0 ;  /* 0x0000000467007c0c */ /* 0x001fe2000c761270 */
[----:B------:R-:W0:Y:S01]  /*aef0*/  LDCU UR4, c[0x0][0x39c] ;  /* 0x00007380ff0477ac */ /* 0x000e220008000800 */
[----:B------:R-:W-:Y:S01]  /*af00*/  VIADD R103, R102, UR5 ;  /* 0x0000000566677c36 */ /* 0x000fe20008000000 */
[----:B------:R-:W-:Y:S01]  /*af10*/  @P1 STG.E.U16 desc[UR22][R100.64], R222 ;  /* 0x000000de64001986 */ /* 0x000fe2000c101516 */
[----:B---3--:R-:W-:Y:S01]  /*af20*/  ISETP.LT.AND P1, PT, R104, UR6, !P0 ;  /* 0x0000000668007c0c */ /* 0x008fe2000c721270 */
[----:B------:R-:W-:Y:S01]  /*af30*/  VIADD R104, R2, 0x2c ;  /* 0x0000002c02687836 */ /* 0x000fe20000000000 */
[----:B------:R-:W3:Y:S01]  /*af40*/  LDCU UR6, c[0x0][0x39c] ;  /* 0x00007380ff0677ac */ /* 0x000ee20008000800 */
[----:B--2---:R-:W-:Y:S01]  /*af50*/  LEA.HI.X.SX32 R97, R102, R3, 0x1, P6 ;  /* 0x0000000366617211 */ /* 0x004fe200030f0eff */
[----:B------:R-:W-:Y:S01]  /*af60*/  VIADD R102, R103, UR5 ;  /* 0x0000000567667c36 */ /* 0x000fe20008000000 */
[----:B------:R-:W-:-:S02]  /*af70*/  PRMT R99, R222, 0x7632, R99 ;  /* 0x00007632de637816 */ /* 0x000fc40000000063 */
[----:B------:R-:W-:-:S03]  /*af80*/  LEA R98, P6, R103, R0, 0x1 ;  /* 0x0000000067627211 */ /* 0x000fc600078c08ff */
[----:B------:R2:W-:Y:S01]  /*af90*/  @P4 STG.E.U16 desc[UR22][R96.64], R99 ;  /* 0x0000006360004986 */ /* 0x0005e2000c101516 */
[----:B-1----:R-:W-:Y:S01]  /*afa0*/  ISETP.LT.AND P4, PT, R104, UR7, !P0 ;  /* 0x0000000768007c0c */ /* 0x002fe2000c781270 */
[----:B------:R-:W-:Y:S01]  /*afb0*/  VIADD R104, R2, 0x2d ;  /* 0x0000002d02687836 */ /* 0x000fe20000000000 */
[----:B------:R-:W1:Y:S01]  /*afc0*/  LDCU UR7, c[0x0][0x39c] ;  /* 0x00007380ff0777ac */ /* 0x000e620008000800 */
[-C--:B--2---:R-:W-:Y:S01]  /*afd0*/  LEA.HI.X.SX32 R99, R103, R3.reuse, 0x1, P6 ;  /* 0x0000000367637211 */ /* 0x084fe200030f0eff */
[C---:B------:R-:W-:Y:S01]  /*afe0*/  VIADD R103, R102.reuse, UR5 ;  /* 0x0000000566677c36 */ /* 0x040fe20008000000 */
[-C--:B------:R-:W-:Y:S02]  /*aff0*/  LEA R100, P6, R102, R0.reuse, 0x1 ;  /* 0x0000000066647211 */ /* 0x080fe400078c08ff */
[----:B------:R-:W-:Y:S01]  /*b000*/  PRMT R97, R224, 0x7632, R97 ;  /* 0x00007632e0617816 */ /* 0x000fe20000000061 */
[----:B------:R-:W-:Y:S01]  /*b010*/  @P5 STG.E.U16 desc[UR22][R98.64], R224 ;  /* 0x000000e062005986 */ /* 0x000fe2000c101516 */
[----:B0-----:R-:W-:Y:S01]  /*b020*/  ISETP.LT.AND P5, PT, R104, UR4, !P0 ;  /* 0x0000000468007c0c */ /* 0x001fe2000c7a1270 */
[----:B------:R-:W0:Y:S01]  /*b030*/  LDCU UR4, c[0x0][0x39c] ;  /* 0x00007380ff0477ac */ /* 0x000e220008000800 */
[----:B------:R-:W-:Y:S01]  /*b040*/  LEA.HI.X.SX32 R101, R102, R3, 0x1, P6 ;  /* 0x0000000366657211 */ /* 0x000fe200030f0eff */
[----:B------:R-:W-:Y:S01]  /*b050*/  VIADD R104, R2, 0x2e ;  /* 0x0000002e02687836 */ /* 0x000fe20000000000 */
[C---:B------:R-:W-:Y:S01]  /*b060*/  LEA R96, P6, R103.reuse, R0, 0x1 ;  /* 0x0000000067607211 */ /* 0x040fe200078c08ff */
[----:B------:R-:W-:-:S02]  /*b070*/  VIADD R102, R103, UR5 ;  /* 0x0000000567667c36 */ /* 0x000fc40008000000 */
[----:B------:R2:W-:Y:S01]  /*b080*/  @P2 STG.E.U16 desc[UR22][R100.64], R97 ;  /* 0x0000006164002986 */ /* 0x0005e2000c101516 */
[----:B---3--:R-:W-:Y:S01]  /*b090*/  ISETP.LT.AND P2, PT, R104, UR6, !P0 ;  /* 0x0000000668007c0c */ /* 0x008fe2000c741270 */
[----:B------:R-:W3:Y:S01]  /*b0a0*/  LDCU UR6, c[0x0][0x39c] ;  /* 0x00007380ff0677ac */ /* 0x000ee20008000800 */
[----:B------:R-:W-:Y:S01]  /*b0b0*/  VIADD R104, R2, 0x2f ;  /* 0x0000002f02687836 */ /* 0x000fe20000000000 */
[----:B--2---:R-:W-:Y:S01]  /*b0c0*/  LEA.HI.X.SX32 R97, R103, R3, 0x1, P6 ;  /* 0x0000000367617211 */ /* 0x004fe200030f0eff */
[C---:B------:R-:W-:Y:S01]  /*b0d0*/  VIADD R103, R102.reuse, UR5 ;  /* 0x0000000566677c36 */ /* 0x040fe20008000000 */
[----:B------:R-:W-:-:S03]  /*b0e0*/  LEA R98, P6, R102, R0, 0x1 ;  /* 0x0000000066627211 */ /* 0x000fc600078c08ff */
[----:B------:R2:W-:Y:S01]  /*b0f0*/  @P3 STG.E.U16 desc[UR22][R96.64], R226 ;  /* 0x000000e260003986 */ /* 0x0005e2000c101516 */
[-C--:B------:R-:W-:Y:S01]  /*b100*/  LEA.HI.X.SX32 R99, R102, R3.reuse, 0x1, P6 ;  /* 0x0000000366637211 */ /* 0x080fe200030f0eff */
[C---:B------:R-:W-:Y:S01]  /*b110*/  VIADD R102, R103.reuse, UR5 ;  /* 0x0000000567667c36 */ /* 0x040fe20008000000 */
[----:B0-----:R-:W-:Y:S01]  /*b120*/  ISETP.LT.AND P3, PT, R104, UR4, !P0 ;  /* 0x0000000468007c0c */ /* 0x001fe2000c761270 */
[----:B------:R-:W-:Y:S01]  /*b130*/  VIADD R104, R2, 0x30 ;  /* 0x0000003002687836 */ /* 0x000fe20000000000 */
[C---:B------:R-:W-:Y:S01]  /*b140*/  LEA R100, P6, R103.reuse, R0, 0x1 ;  /* 0x0000000067647211 */ /* 0x040fe200078c08ff */
[----:B------:R-:W0:Y:S03]  /*b150*/  LDCU UR4, c[0x0][0x39c] ;  /* 0x00007380ff0477ac */ /* 0x000e260008000800 */
[----:B------:R-:W-:Y:S01]  /*b160*/  LEA.HI.X.SX32 R101, R103, R3, 0x1, P6 ;  /* 0x0000000367657211 */ /* 0x000fe200030f0eff */
[----:B------:R-:W-:Y:S01]  /*b170*/  VIADD R103, R102, UR5 ;  /* 0x0000000566677c36 */ /* 0x000fe20008000000 */
[----:B--2---:R-:W-:-:S02]  /*b180*/  PRMT R97, R226, 0x7632, R97 ;  /* 0x00007632e2617816 */ /* 0x004fc40000000061 */
[----:B------:R-:W-:-:S03]  /*b190*/  LEA R96, P6, R102, R0, 0x1 ;  /* 0x0000000066607211 */ /* 0x000fc600078c08ff */
[----:B------:R2:W-:Y:S01]  /*b1a0*/  @P1 STG.E.U16 desc[UR22][R98.64], R97 ;  /* 0x0000006162001986 */ /* 0x0005e2000c101516 */
[----:B-1----:R-:W-:Y:S01]  /*b1b0*/  ISETP.LT.AND P1, PT, R104, UR7, !P0 ;  /* 0x0000000768007c0c */ /* 0x002fe2000c721270 */
[----:B------:R-:W-:Y:S01]  /*b1c0*/  VIADD R104, R2, 0x31 ;  /* 0x0000003102687836 */ /* 0x000fe20000000000 */
[----:B------:R-:W1:Y:S01]  /*b1d0*/  LDCU UR7, c[0x0][0x39c] ;  /* 0x00007380ff0777ac */ /* 0x000e620008000800 */
[----:B------:R-:W-:Y:S03]  /*b1e0*/  @P4 STG.E.U16 desc[UR22][R100.64], R228 ;  /* 0x000000e464004986 */ /* 0x000fe6000c101516 */
[----:B---3--:R-:W-:Y:S01]  /*b1f0*/  ISETP.LT.AND P4, PT, R104, UR6, !P0 ;  /* 0x0000000668007c0c */ /* 0x008fe2000c781270 */
[----:B------:R-:W3:Y:S01]  /*b200*/  LDCU UR6, c[0x0][0x39c] ;  /* 0x00007380ff0677ac */ /* 0x000ee20008000800 */
[----:B------:R-:W-:Y:S01]  /*b210*/  VIADD R104, R2, 0x32 ;  /* 0x0000003202687836 */ /* 0x000fe20000000000 */
[----:B--2---:R-:W-:Y:S01]  /*b220*/  LEA.HI.X.SX32 R97, R102, R3, 0x1, P6 ;  /* 0x0000000366617211 */ /* 0x004fe200030f0eff */
[----:B------:R-:W-:Y:S01]  /*b230*/  VIADD R102, R103, UR5 ;  /* 0x0000000567667c36 */ /* 0x000fe20008000000 */
[----:B------:R-:W-:-:S02]  /*b240*/  PRMT R99, R228, 0x7632, R99 ;  /* 0x00007632e4637816 */ /* 0x000fc40000000063 */
[----:B------:R-:W-:-:S03]  /*b250*/  LEA R98, P6, R103, R0, 0x1 ;  /* 0x0000000067627211 */ /* 0x000fc600078c08ff */
[----:B------:R2:W-:Y:S01]  /*b260*/  @P5 STG.E.U16 desc[UR22][R96.64], R99 ;  /* 0x0000006360005986 */ /* 0x0005e2000c101516 */
[----:B0-----:R-:W-:Y:S01]  /*b270*/  ISETP.LT.AND P5, PT, R104, UR4, !P0 ;  /* 0x0000000468007c0c */ /* 0x001fe2000c7a1270 */
[----:B------:R-:W0:Y:S01]  /*b280*/  LDCU UR4, c[0x0][0x39c] ;  /* 0x00007380ff0477ac */ /* 0x000e220008000800 */
[----:B------:R-:W-:Y:S01]  /*b290*/  VIADD R104, R2, 0x33 ;  /* 0x0000003302687836 */ /* 0x000fe20000000000 */
[-C--:B--2---:R-:W-:Y:S01]  /*b2a0*/  LEA.HI.X.SX32 R99, R103, R3.reuse, 0x1, P6 ;  /* 0x0000000367637211 */ /* 0x084fe200030f0eff */
[C---:B------:R-:W-:Y:S01]  /*b2b0*/  VIADD R103, R102.reuse, UR5 ;  /* 0x0000000566677c36 */ /* 0x040fe20008000000 */
[-C--:B------:R-:W-:Y:S02]  /*b2c0*/  LEA R100, P6, R102, R0.reuse, 0x1 ;  /* 0x0000000066647211 */ /* 0x080fe400078c08ff */
[----:B------:R-:W-:Y:S01]  /*b2d0*/  PRMT R97, R230, 0x7632, R97 ;  /* 0x00007632e6617816 */ /* 0x000fe20000000061 */
[----:B------:R-:W-:Y:S01]  /*b2e0*/  @P2 STG.E.U16 desc[UR22][R98.64], R230 ;  /* 0x000000e662002986 */ /* 0x000fe2000c101516 */
[-C--:B------:R-:W-:Y:S01]  /*b2f0*/  LEA.HI.X.SX32 R101, R102, R3.reuse, 0x1, P6 ;  /* 0x0000000366657211 */ /* 0x080fe200030f0eff */
[C---:B------:R-:W-:Y:S01]  /*b300*/  VIADD R102, R103.reuse, UR5 ;  /* 0x0000000567667c36 */ /* 0x040fe20008000000 */
[----:B---3--:R-:W-:Y:S01]  /*b310*/  ISETP.LT.AND P2, PT, R104, UR6, !P0 ;  /* 0x0000000668007c0c */ /* 0x008fe2000c741270 */
[----:B------:R-:W-:Y:S01]  /*b320*/  VIADD R104, R2, 0x34 ;  /* 0x0000003402687836 */ /* 0x000fe20000000000 */
[CC--:B------:R-:W-:Y:S01]  /*b330*/  LEA R96, P6, R103.reuse, R0.reuse, 0x1 ;  /* 0x0000000067607211 */ /* 0x0c0fe200078c08ff */
[----:B------:R2:W-:Y:S01]  /*b340*/  @P3 STG.E.U16 desc[UR22][R100.64], R97 ;  /* 0x0000006164003986 */ /* 0x0005e2000c101516 */
[----:B------:R-:W3:Y:S02]  /*b350*/  LDCU UR6, c[0x0][0x39c] ;  /* 0x00007380ff0677ac */ /* 0x000ee40008000800 */
[----:B-1----:R-:W-:Y:S01]  /*b360*/  ISETP.LT.AND P3, PT, R104, UR7, !P0 ;  /* 0x0000000768007c0c */ /* 0x002fe2000c761270 */
[----:B------:R-:W-:Y:S01]  /*b370*/  VIADD R104, R2, 0x35 ;  /* 0x0000003502687836 */ /* 0x000fe20000000000 */
[----:B------:R-:W1:Y:S01]  /*b380*/  LDCU UR7, c[0x0][0x39c] ;  /* 0x00007380ff0777ac */ /* 0x000e620008000800 */
[----:B--2---:R-:W-:Y:S01]  /*b390*/  LEA.HI.X.SX32 R97, R103, R3, 0x1, P6 ;  /* 0x0000000367617211 */ /* 0x004fe200030f0eff */
[C---:B------:R-:W-:Y:S01]  /*b3a0*/  VIADD R103, R102.reuse, UR5 ;  /* 0x0000000566677c36 */ /* 0x040fe20008000000 */
[----:B------:R-:W-:-:S03]  /*b3b0*/  LEA R98, P6, R102, R0, 0x1 ;  /* 0x0000000066627211 */ /* 0x000fc600078c08ff */
[----:B------:R2:W-:Y:S01]  /*b3c0*/  @P1 STG.E.U16 desc[UR22][R96.64], R232 ;  /* 0x000000e860001986 */ /* 0x0005e2000c101516 */
[----:B0-----:R-:W-:Y:S01]  /*b3d0*/  ISETP.LT.AND P1, PT, R104, UR4, !P0 ;  /* 0x0000000468007c0c */ /* 0x001fe2000c721270 */
[----:B------:R-:W0:Y:S01]  /*b3e0*/  LDCU UR4, c[0x0][0x39c] ;  /* 0x00007380ff0477ac */ /* 0x000e220008000800 */
[----:B------:R-:W-:Y:S01]  /*b3f0*/  LEA.HI.X.SX32 R99, R102, R3, 0x1, P6 ;  /* 0x0000000366637211 */ /* 0x000fe200030f0eff */
[----:B------:R-:W-:Y:S01]  /*b400*/  VIADD R104, R2, 0x36 ;  /* 0x0000003602687836 */ /* 0x000fe20000000000 */
[C---:B------:R-:W-:Y:S01]  /*b410*/  LEA R100, P6, R103.reuse, R0, 0x1 ;  /* 0x0000000067647211 */ /* 0x040fe200078c08ff */
[----:B------:R-:W-:-:S03]  /*b420*/  VIADD R102, R103, UR5 ;  /* 0x0000000567667c36 */ /* 0x000fc60008000000 */
[----:B------:R-:W-:Y:S01]  /*b430*/  LEA.HI.X.SX32 R101, R103, R3, 0x1, P6 ;  /* 0x0000000367657211 */ /* 0x000fe200030f0eff */
[----:B------:R-:W-:Y:S01]  /*b440*/  VIADD R103, R102, UR5 ;  /* 0x0000000566677c36 */ /* 0x000fe20008000000 */
[----:B--2---:R-:W-:Y:S02]  /*b450*/  PRMT R97, R232, 0x7632, R97 ;  /* 0x00007632e8617816 */ /* 0x004fe40000000061 */
[----:B------:R-:W-:-:S03]  /*b460*/  LEA R96, P6, R102, R0, 0x1 ;  /* 0x0000000066607211 */ /* 0x000fc600078c08ff */
[----:B------:R2:W-:Y:S01]  /*b470*/  @P4 STG.E.U16 desc[UR22][R98.64], R97 ;  /* 0x0000006162004986 */ /* 0x0005e2000c101516 */
[----:B---3--:R-:W-:Y:S01]  /*b480*/  ISETP.LT.AND P4, PT, R104, UR6, !P0 ;  /* 0x0000000668007c0c */ /* 0x008fe2000c781270 */
[----:B------:R-:W3:Y:S01]  /*b490*/  LDCU UR6, c[0x0][0x39c] ;  /* 0x00007380ff0677ac */ /* 0x000ee20008000800 */
[----:B------:R-:W-:Y:S01]  /*b4a0*/  VIADD R104, R2, 0x37 ;  /* 0x0000003702687836 */ /* 0x000fe20000000000 */
[----:B------:R-:W-:Y:S04]  /*b4b0*/  @P5 STG.E.U16 desc[UR22][R100.64], R234 ;  /* 0x000000ea64005986 */ /* 0x000fe8000c101516 */
[----:B0-----:R-:W-:Y:S01]  /*b4c0*/  ISETP.LT.AND P5, PT, R104, UR4, !P0 ;  /* 0x0000000468007c0c */ /* 0x001fe2000c7a1270 */
[----:B------:R-:W-:Y:S01]  /*b4d0*/  VIADD R104, R2, 0x38 ;  /* 0x0000003802687836 */ /* 0x000fe20000000000 */
[----:B------:R-:W0:Y:S01]  /*b4e0*/  LDCU UR4, c[0x0][0x39c] ;  /* 0x00007380ff0477ac */ /* 0x000e220008000800 */
        /* <DEDUP_REMOVED lines=13> */
[----:B---3--:R-:W-:Y:S01]  /*b5c0*/  ISETP.LT.AND P3, PT, R104, UR6, !P0 ;  /* 0x0000000668007c0c */ /* 0x008fe2000c761270 */
[----:B------:R-:W2:Y:S01]  /*b5d0*/  LDCU UR6, c[0x0][0x39c] ;  /* 0x00007380ff0677ac */ /* 0x000ea20008000800 */
[----:B------:R-:W-:Y:S01]  /*b5e0*/  LEA.HI.X.SX32 R101, R102, R3, 0x1, P6 ;  /* 0x0000000366657211 */ /* 0x000fe200030f0eff */
[----:B------:R-:W-:Y:S01]  /*b5f0*/  VIADD R104, R2, 0x3a ;  /* 0x0000003a02687836 */ /* 0x000fe20000000000 */
[C---:B------:R-:W-:Y:S01]  /*b600*/  LEA R96, P6, R103.reuse, R0, 0x1 ;  /* 0x0000000067607211 */ /* 0x040fe200078c08ff */
[----:B------:R-:W-:-:S02]  /*b610*/  VIADD R102, R103, UR5 ;  /* 0x0000000567667c36 */ /* 0x000fc40008000000 */
[----:B------:R3:W-:Y:S01]  /*b620*/  @P1 STG.E.U16 desc[UR22][R100.64], R97 ;  /* 0x0000006164001986 */ /* 0x0007e2000c101516 */
[----:B0-----:R-:W-:Y:S01]  /*b630*/  ISETP.LT.AND P1, PT, R104, UR4, !P0 ;  /* 0x0000000468007c0c */ /* 0x001fe2000c721270 */
[----:B------:R-:W0:Y:S01]  /*b640*/  LDCU UR4, c[0x0][0x39c] ;  /* 0x00007380ff0477ac */ /* 0x000e220008000800 */
[----:B------:R-:W-:Y:S01]  /*b650*/  VIADD R104, R2, 0x3b ;  /* 0x0000003b02687836 */ /* 0x000fe20000000000 */
[----:B---3--:R-:W-:Y:S01]  /*b660*/  LEA.HI.X.SX32 R97, R103, R3, 0x1, P6 ;  /* 0x0000000367617211 */ /* 0x008fe200030f0eff */
[C---:B------:R-:W-:Y:S01]  /*b670*/  VIADD R103, R102.reuse, UR5 ;  /* 0x0000000566677c36 */ /* 0x040fe20008000000 */
[----:B------:R-:W-:-:S03]  /*b680*/  LEA R98, P6, R102, R0, 0x1 ;  /* 0x0000000066627211 */ /* 0x000fc600078c08ff */
[----:B------:R3:W-:Y:S01]  /*b690*/  @P4 STG.E.U16 desc[UR22][R96.64], R238 ;  /* 0x000000ee60004986 */ /* 0x0007e2000c101516 */
[-C--:B------:R-:W-:Y:S01]  /*b6a0*/  LEA.HI.X.SX32 R99, R102, R3.reuse, 0x1, P6 ;  /* 0x0000000366637211 */ /* 0x080fe200030f0eff */
[C---:B------:R-:W-:Y:S01]  /*b6b0*/  VIADD R102, R103.reuse, UR5 ;  /* 0x0000000567667c36 */ /* 0x040fe20008000000 */
[----:B--2---:R-:W-:Y:S01]  /*b6c0*/  ISETP.LT.AND P4, PT, R104, UR6, !P0 ;  /* 0x0000000668007c0c */ /* 0x004fe2000c781270 */
[----:B------:R-:W-:Y:S01]  /*b6d0*/  VIADD R104, R2, 0x3c ;  /* 0x0000003c02687836 */ /* 0x000fe20000000000 */
[C---:B------:R-:W-:Y:S01]  /*b6e0*/  LEA R100, P6, R103.reuse, R0, 0x1 ;  /* 0x0000000067647211 */ /* 0x040fe200078c08ff */
[----:B------:R-:W2:Y:S03]  /*b6f0*/  LDCU UR6, c[0x0][0x39c] ;  /* 0x00007380ff0677ac */ /* 0x000ea60008000800 */
[----:B------:R-:W-:Y:S01]  /*b700*/  LEA.HI.X.SX32 R101, R103, R3, 0x1, P6 ;  /* 0x0000000367657211 */ /* 0x000fe200030f0eff */
[----:B------:R-:W-:Y:S01]  /*b710*/  VIADD R103, R102, UR5 ;  /* 0x0000000566677c36 */ /* 0x000fe20008000000 */
[----:B---3--:R-:W-:-:S02]  /*b720*/  PRMT R97, R238, 0x7632, R97 ;  /* 0x00007632ee617816 */ /* 0x008fc40000000061 */
[----:B------:R-:W-:-:S03]  /*b730*/  LEA R96, P6, R102, R0, 0x1 ;  /* 0x0000000066607211 */ /* 0x000fc600078c08ff */
[----:B------:R3:W-:Y:S01]  /*b740*/  @P5 STG.E.U16 desc[UR22][R98.64], R97 ;  /* 0x0000006162005986 */ /* 0x0007e2000c101516 */
[----:B-1----:R-:W-:Y:S01]  /*b750*/  ISETP.LT.AND P5, PT, R104, UR7, !P0 ;  /* 0x0000000768007c0c */ /* 0x002fe2000c7a1270 */
[----:B------:R-:W-:Y:S01]  /*b760*/  VIADD R104, R2, 0x3d ;  /* 0x0000003d02687836 */ /* 0x000fe20000000000 */
[----:B------:R-:W1:Y:S01]  /*b770*/  LDCU UR7, c[0x0][0x39c] ;  /* 0x00007380ff0777ac */ /* 0x000e620008000800 */
[----:B------:R-:W-:Y:S03]  /*b780*/  @P2 STG.E.U16 desc[UR22][R100.64], R240 ;  /* 0x000000f064002986 */ /* 0x000fe6000c101516 */
[----:B0-----:R-:W-:Y:S01]  /*b790*/  ISETP.LT.AND P2, PT, R104, UR4, !P0 ;  /* 0x0000000468007c0c */ /* 0x001fe2000c741270 */
[----:B------:R-:W0:Y:S01]  /*b7a0*/  LDCU UR4, c[0x0][0x39c] ;  /* 0x00007380ff0477ac */ /* 0x000e220008000800 */
[----:B------:R-:W-:Y:S01]  /*b7b0*/  VIADD R104, R2, 0x3e ;  /* 0x0000003e02687836 */ /* 0x000fe20000000000 */
[----:B---3--:R-:W-:Y:S01]  /*b7c0*/  LEA.HI.X.SX32 R97, R102, R3, 0x1, P6 ;  /* 0x0000000366617211 */ /* 0x008fe200030f0eff */
[----:B------:R-:W-:Y:S01]  /*b7d0*/  VIADD R102, R103, UR5 ;  /* 0x0000000567667c36 */ /* 0x000fe20008000000 */
[----:B------:R-:W-:-:S02]  /*b7e0*/  PRMT R99, R240, 0x7632, R99 ;  /* 0x00007632f0637816 */ /* 0x000fc40000000063 */
[----:B------:R-:W-:-:S03]  /*b7f0*/  LEA R98, P6, R103, R0, 0x1 ;  /* 0x0000000067627211 */ /* 0x000fc600078c08ff */
[----:B------:R3:W-:Y:S01]  /*b800*/  @P3 STG.E.U16 desc[UR22][R96.64], R99 ;  /* 0x0000006360003986 */ /* 0x0007e2000c101516 */
[----:B--2---:R-:W-:Y:S01]  /*b810*/  ISETP.LT.AND P3, PT, R104, UR6, !P0 ;  /* 0x0000000668007c0c */ /* 0x004fe2000c761270 */
[----:B------:R-:W2:Y:S01]  /*b820*/  LDCU UR6, c[0x0][0x39c] ;  /* 0x00007380ff0677ac */ /* 0x000ea20008000800 */
[----:B------:R-:W-:Y:S01]  /*b830*/  VIADD R104, R2, 0x3f ;  /* 0x0000003f02687836 */ /* 0x000fe20000000000 */
[-C--:B---3--:R-:W-:Y:S01]  /*b840*/  LEA.HI.X.SX32 R99, R103, R3.reuse, 0x1, P6 ;  /* 0x0000000367637211 */ /* 0x088fe200030f0eff */
[C---:B------:R-:W-:Y:S01]  /*b850*/  VIADD R103, R102.reuse, UR5 ;  /* 0x0000000566677c36 */ /* 0x040fe20008000000 */
[-C--:B------:R-:W-:Y:S02]  /*b860*/  LEA R100, P6, R102, R0.reuse, 0x1 ;  /* 0x0000000066647211 */ /* 0x080fe400078c08ff */
[----:B------:R-:W-:Y:S01]  /*b870*/  PRMT R97, R242, 0x7632, R97 ;  /* 0x00007632f2617816 */ /* 0x000fe20000000061 */
[----:B------:R-:W-:Y:S01]  /*b880*/  @P1 STG.E.U16 desc[UR22][R98.64], R242 ;  /* 0x000000f262001986 */ /* 0x000fe2000c101516 */
[-C--:B------:R-:W-:Y:S01]  /*b890*/  LEA.HI.X.SX32 R101, R102, R3.reuse, 0x1, P6 ;  /* 0x0000000366657211 */ /* 0x080fe200030f0eff */
[C---:B------:R-:W-:Y:S01]  /*b8a0*/  VIADD R102, R103.reuse, UR5 ;  /* 0x0000000567667c36 */ /* 0x040fe20008000000 */
[----:B0-----:R-:W-:Y:S01]  /*b8b0*/  ISETP.LT.AND P1, PT, R104, UR4, !P0 ;  /* 0x0000000468007c0c */ /* 0x001fe2000c721270 */
[----:B------:R-:W-:Y:S01]  /*b8c0*/  VIADD R104, R2, 0x40 ;  /* 0x0000004002687836 */ /* 0x000fe20000000000 */
[CC--:B------:R-:W-:Y:S01]  /*b8d0*/  LEA R96, P6, R103.reuse, R0.reuse, 0x1 ;  /* 0x0000000067607211 */ /* 0x0c0fe200078c08ff */
[----:B------:R0:W-:Y:S01]  /*b8e0*/  @P4 STG.E.U16 desc[UR22][R100.64], R97 ;  /* 0x0000006164004986 */ /* 0x0001e2000c101516 */
[----:B------:R-:W3:Y:S02]  /*b8f0*/  LDCU UR4, c[0x0][0x39c] ;  /* 0x00007380ff0477ac */ /* 0x000ee40008000800 */
[----:B-1----:R-:W-:Y:S01]  /*b900*/  ISETP.LT.AND P4, PT, R104, UR7, !P0 ;  /* 0x0000000768007c0c */ /* 0x002fe2000c781270 */
[----:B------:R-:W-:Y:S01]  /*b910*/  VIADD R104, R2, 0x41 ;  /* 0x0000004102687836 */ /* 0x000fe20000000000 */
[----:B------:R-:W1:Y:S01]  /*b920*/  LDCU UR7, c[0x0][0x39c] ;  /* 0x00007380ff0777ac */ /* 0x000e620008000800 */
[----:B0-----:R-:W-:Y:S01]  /*b930*/  LEA.HI.X.SX32 R97, R103, R3, 0x1, P6 ;  /* 0x0000000367617211 */ /* 0x001fe200030f0eff */
[C---:B------:R-:W-:Y:S01]  /*b940*/  VIADD R103, R102.reuse, UR5 ;  /* 0x0000000566677c36 */ /* 0x040fe20008000000 */
[----:B------:R-:W-:-:S03]  /*b950*/  LEA R98, P6, R102, R0, 0x1 ;  /* 0x0000000066627211 */ /* 0x000fc600078c08ff */
[----:B------:R0:W-:Y:S01]  /*b960*/  @P5 STG.E.U16 desc[UR22][R96.64], R244 ;  /* 0x000000f460005986 */ /* 0x0001e2000c101516 */
[----:B--2---:R-:W-:Y:S01]  /*b970*/  ISETP.LT.AND P5, PT, R104, UR6, !P0 ;  /* 0x0000000668007c0c */ /* 0x004fe2000c7a1270 */
[----:B------:R-:W2:Y:S01]  /*b980*/  LDCU UR6, c[0x0][0x39c] ;  /* 0x00007380ff0677ac */ /* 0x000ea20008000800 */
[----:B------:R-:W-:Y:S01]  /*b990*/  LEA.HI.X.SX32 R99, R102, R3, 0x1, P6 ;  /* 0x0000000366637211 */ /* 0x000fe200030f0eff */
[----:B------:R-:W-:Y:S01]  /*b9a0*/  VIADD R104, R2, 0x42 ;  /* 0x0000004202687836 */ /* 0x000fe20000000000 */
[C---:B------:R-:W-:Y:S01]  /*b9b0*/  LEA R100, P6, R103.reuse, R0, 0x1 ;  /* 0x0000000067647211 */ /* 0x040fe200078c08ff */
[----:B------:R-:W-:-:S03]  /*b9c0*/  VIADD R102, R103, UR5 ;  /* 0x0000000567667c36 */ /* 0x000fc60008000000 */
[----:B------:R-:W-:Y:S01]  /*b9d0*/  LEA.HI.X.SX32 R101, R103, R3, 0x1, P6 ;  /* 0x0000000367657211 */ /* 0x000fe200030f0eff */
[----:B------:R-:W-:Y:S01]  /*b9e0*/  VIADD R103, R102, UR5 ;  /* 0x0000000566677c36 */ /* 0x000fe20008000000 */
[----:B0-----:R-:W-:Y:S02]  /*b9f0*/  PRMT R97, R244, 0x7632, R97 ;  /* 0x00007632f4617816 */ /* 0x001fe40000000061 */
[----:B------:R-:W-:-:S03]  /*ba00*/  LEA R96, P6, R102, R0, 0x1 ;  /* 0x0000000066607211 */ /* 0x000fc600078c08ff */
[----:B------:R0:W-:Y:S01]  /*ba10*/  @P2 STG.E.U16 desc[UR22][R98.64], R97 ;  /* 0x0000006162002986 */ /* 0x0001e2000c101516 */
[----:B---3--:R-:W-:Y:S01]  /*ba20*/  ISETP.LT.AND P2, PT, R104, UR4, !P0 ;  /* 0x0000000468007c0c */ /* 0x008fe2000c741270 */
[----:B------:R-:W3:Y:S01]  /*ba30*/  LDCU UR4, c[0x0][0x39c] ;  /* 0x00007380ff0477ac */ /* 0x000ee20008000800 */
[----:B------:R-:W-:Y:S01]  /*ba40*/  VIADD R104, R2, 0x43 ;  /* 0x0000004302687836 */ /* 0x000fe20000000000 */
[----:B------:R-:W-:Y:S04]  /*ba50*/  @P3 STG.E.U16 desc[UR22][R100.64], R246 ;  /* 0x000000f664003986 */ /* 0x000fe8000c101516 */
[----:B--2---:R-:W-:Y:S01]  /*ba60*/  ISETP.LT.AND P3, PT, R104, UR6, !P0 ;  /* 0x0000000668007c0c */ /* 0x004fe2000c761270 */
[----:B------:R-:W-:Y:S01]  /*ba70*/  VIADD R104, R2, 0x44 ;  /* 0x0000004402687836 */ /* 0x000fe20000000000 */
[----:B------:R-:W2:Y:S01]  /*ba80*/  LDCU UR6, c[0x0][0x39c] ;  /* 0x00007380ff0677ac */ /* 0x000ea20008000800 */
[----:B0-----:R-:W-:Y:S01]  /*ba90*/  LEA.HI.X.SX32 R97, R102, R3, 0x1, P6 ;  /* 0x0000000366617211 */ /* 0x001fe200030f0eff */
[----:B------:R-:W-:Y:S01]  /*baa0*/  VIADD R102, R103, UR5 ;  /* 0x0000000567667c36 */ /* 0x000fe20008000000 */
[----:B------:R-:W-:-:S02]  /*bab0*/  PRMT R99, R246, 0x7632, R99 ;  /* 0x00007632f6637816 */ /* 0x000fc40000000063 */
[----:B------:R-:W-:-:S03]  /*bac0*/  LEA R98, P6, R103, R0, 0x1 ;  /* 0x0000000067627211 */ /* 0x000fc600078c08ff */
[----:B------:R0:W-:Y:S01]  /*bad0*/  @P1 STG.E.U16 desc[UR22][R96.64], R99 ;  /* 0x0000006360001986 */ /* 0x0001e2000c101516 */
[----:B-1----:R-:W-:Y:S01]  /*bae0*/  ISETP.LT.AND P1, PT, R104, UR7, !P0 ;  /* 0x0000000768007c0c */ /* 0x002fe2000c721270 */
[----:B------:R-:W-:Y:S01]  /*baf0*/  VIADD R104, R2, 0x45 ;  /* 0x0000004502687836 */ /* 0x000fe20000000000 */
[----:B------:R-:W1:Y:S01]  /*bb00*/  LDCU UR7, c[0x0][0x39c] ;  /* 0x00007380ff0777ac */ /* 0x000e620008000800 */
[-C--:B0-----:R-:W-:Y:S01]  /*bb10*/  LEA.HI.X.SX32 R99, R103, R3.reuse, 0x1, P6 ;  /* 0x0000000367637211 */ /* 0x081fe200030f0eff */
[C---:B------:R-:W-:Y:S01]  /*bb20*/  VIADD R103, R102.reuse, UR5 ;  /* 0x0000000566677c36 */ /* 0x040fe20008000000 */
[-C--:B------:R-:W-:Y:S02]  /*bb30*/  LEA R100, P6, R102, R0.reuse, 0x1 ;  /* 0x0000000066647211 */ /* 0x080fe400078c08ff */
[----:B------:R-:W-:Y:S01]  /*bb40*/  PRMT R97, R215, 0x7632, R97 ;  /* 0x00007632d7617816 */ /* 0x000fe20000000061 */
[----:B------:R-:W-:Y:S01]  /*bb50*/  @P4 STG.E.U16 desc[UR22][R98.64], R215 ;  /* 0x000000d762004986 */ /* 0x000fe2000c101516 */
[----:B---3--:R-:W-:Y:S01]  /*bb60*/  ISETP.LT.AND P4, PT, R104, UR4, !P0 ;  /* 0x0000000468007c0c */ /* 0x008fe2000c781270 */
[----:B------:R-:W0:Y:S01]  /*bb70*/  LDCU UR4, c[0x0][0x39c] ;  /* 0x00007380ff0477ac */ /* 0x000e220008000800 */
[----:B------:R-:W-:Y:S01]  /*bb80*/  LEA.HI.X.SX32 R101, R102, R3, 0x1, P6 ;  /* 0x0000000366657211 */ /* 0x000fe200030f0eff */
[----:B------:R-:W-:Y:S01]  /*bb90*/  VIADD R104, R2, 0x46 ;  /* 0x0000004602687836 */ /* 0x000fe20000000000 */
[C---:B------:R-:W-:Y:S01]  /*bba0*/  LEA R96, P6, R103.reuse, R0, 0x1 ;  /* 0x0000000067607211 */ /* 0x040fe200078c08ff */
[----:B------:R-:W-:-:S02]  /*bbb0*/  VIADD R102, R103, UR5 ;  /* 0x0000000567667c36 */ /* 0x000fc40008000000 */
[----:B------:R3:W-:Y:S01]  /*bbc0*/  @P5 STG.E.U16 desc[UR22][R100.64], R97 ;  /* 0x0000006164005986 */ /* 0x0007e2000c101516 */
[----:B--2---:R-:W-:Y:S01]  /*bbd0*/  ISETP.LT.AND P5, PT, R104, UR6, !P0 ;  /* 0x0000000668007c0c */ /* 0x004fe2000c7a1270 */
[----:B------:R-:W2:Y:S01]  /*bbe0*/  LDCU UR6, c[0x0][0x39c] ;  /* 0x00007380ff0677ac */ /* 0x000ea20008000800 */
[----:B------:R-:W-:Y:S01]  /*bbf0*/  VIADD R104, R2, 0x47 ;  /* 0x0000004702687836 */ /* 0x000fe20000000000 */
[----:B---3--:R-:W-:Y:S01]  /*bc00*/  LEA.HI.X.SX32 R97, R103, R3, 0x1, P6 ;  /* 0x0000000367617211 */ /* 0x008fe200030f0eff */
        /* <DEDUP_REMOVED lines=18> */
[----:B--2---:R-:W-:Y:S01]  /*bd30*/  ISETP.LT.AND P1, PT, R104, UR6, !P0 ;  /* 0x0000000668007c0c */ /* 0x004fe2000c721270 */
[----:B------:R-:W2:Y:S01]  /*bd40*/  LDCU UR6, c[0x0][0x39c] ;  /* 0x00007380ff0677ac */ /* 0x000ea20008000800 */
[----:B------:R-:W-:Y:S01]  /*bd50*/  VIADD R104, R2, 0x4a ;  /* 0x0000004a02687836 */ /* 0x000fe20000000000 */
[----:B---3--:R-:W-:Y:S01]  /*bd60*/  LEA.HI.X.SX32 R97, R102, R3, 0x1, P6 ;  /* 0x0000000366617211 */ /* 0x008fe200030f0eff */
[----:B------:R-:W-:Y:S01]  /*bd70*/  VIADD R102, R103, UR5 ;  /* 0x0000000567667c36 */ /* 0x000fe20008000000 */
[----:B------:R-:W-:-:S02]  /*bd80*/  PRMT R99, R211, 0x7632, R99 ;  /* 0x00007632d3637816 */ /* 0x000fc40000000063 */
[----:B------:R-:W-:-:S03]  /*bd90*/  LEA R98, P6, R103, R0, 0x1 ;  /* 0x0000000067627211 */ /* 0x000fc600078c08ff */
[----:B------:R3:W-:Y:S01]  /*bda0*/  @P4 STG.E.U16 desc[UR22][R96.64], R99 ;  /* 0x0000006360004986 */ /* 0x0007e2000c101516 */
[----:B0-----:R-:W-:Y:S01]  /*bdb0*/  ISETP.LT.AND P4, PT, R104, UR4, !P0 ;  /* 0x0000000468007c0c */ /* 0x001fe2000c781270 */
[----:B------:R-:W0:Y:S01]  /*bdc0*/  LDCU UR4, c[0x0][0x39c] ;  /* 0x00007380ff0477ac */ /* 0x000e220008000800 */
[----:B------:R-:W-:Y:S01]  /*bdd0*/  VIADD R104, R2, 0x4b ;  /* 0x0000004b02687836 */ /* 0x000fe20000000000 */
[-C--:B---3--:R-:W-:Y:S01]  /*bde0*/  LEA.HI.X.SX32 R99, R103, R3.reuse, 0x1, P6 ;  /* 0x0000000367637211 */ /* 0x088fe200030f0eff */
[C---:B------:R-:W-:Y:S01]  /*bdf0*/  VIADD R103, R102.reuse, UR5 ;  /* 0x0000000566677c36 */ /* 0x040fe20008000000 */
[CC--:B------:R-:W-:Y:S02]  /*be00*/  LEA R100, P6, R102.reuse, R0.reuse, 0x1 ;  /* 0x0000000066647211 */ /* 0x0c0fe400078c08ff */
[----:B------:R-:W-:Y:S01]  /*be10*/  PRMT R97, R209, 0x7632, R97 ;  /* 0x00007632d1617816 */ /* 0x000fe20000000061 */
[----:B------:R-:W-:Y:S01]  /*be20*/  @P5 STG.E.U16 desc[UR22][R98.64], R209 ;  /* 0x000000d162005986 */ /* 0x000fe2000c101516 */
[-C--:B------:R-:W-:Y:S01]  /*be30*/  LEA.HI.X.SX32 R101, R102, R3.reuse, 0x1, P6 ;  /* 0x0000000366657211 */ /* 0x080fe200030f0eff */
[C---:B------:R-:W-:Y:S01]  /*be40*/  VIADD R102, R103.reuse, UR5 ;  /* 0x0000000567667c36 */ /* 0x040fe20008000000 */
[----:B--2---:R-:W-:Y:S01]  /*be50*/  ISETP.LT.AND P5, PT, R104, UR6, !P0 ;  /* 0x0000000668007c0c */ /* 0x004fe2000c7a1270 */
        /* <DEDUP_REMOVED lines=18> */
[C---:B------:R-:W-:Y:S01]  /*bf80*/  VIADD R103, R102.reuse, UR5 ;  /* 0x0000000566677c36 */ /* 0x040fe20008000000 */
        /* <DEDUP_REMOVED lines=89> */
[C---:B------:R-:W-:Y:S01]  /*c520*/  VIADD R103, R102.reuse, UR5 ;  /* 0x0000000566677c36 */ /* 0x040fe20008000000 */
        /* <DEDUP_REMOVED lines=511> */
[----:B------:R-:W-:Y:S01]  /*e520*/  VIADD R104, R2, 0x9f ;  /* 0x0000009f02687836 */ /* 0x000fe20000000000 */
[----:B------:R-:W2:Y:S01]  /*e530*/  LDCU UR6, c[0x0][0x39c] ;  /* 0x00007380ff0677ac */ /* 0x000ea20008000800 */
[-C--:B---3--:R-:W-:Y:S01]  /*e540*/  LEA.HI.X.SX32 R99, R103, R3.reuse, 0x1, P6 ;  /* 0x0000000367637211 */ /* 0x088fe200030f0eff */
[C---:B------:R-:W-:Y:S01]  /*e550*/  VIADD R103, R102.reuse, UR5 ;  /* 0x0000000566677c36 */ /* 0x040fe20008000000 */
[CC--:B------:R-:W-:Y:S02]  /*e560*/  LEA R100, P6, R102.reuse, R0.reuse, 0x1 ;  /* 0x0000000066647211 */ /* 0x0c0fe400078c08ff */
[----:B------:R-:W-:Y:S01]  /*e570*/  PRMT R97, R225, 0x7632, R97 ;  /* 0x00007632e1617816 */ /* 0x000fe20000000061 */
[----:B------:R-:W-:Y:S01]  /*e580*/  @P4 STG.E.U16 desc[UR22][R98.64], R225 ;  /* 0x000000e162004986 */ /* 0x000fe2000c101516 */
[----:B------:R-:W-:Y:S01]  /*e590*/  LEA.HI.X.SX32 R101, R102, R3, 0x1, P6 ;  /* 0x0000000366657211 */ /* 0x000fe200030f0eff */
[C---:B------:R-:W-:Y:S01]  /*e5a0*/  VIADD R102, R103.reuse, UR5 ;  /* 0x0000000567667c36 */ /* 0x040fe20008000000 */
[----:B------:R-:W-:-:S02]  /*e5b0*/  LEA R96, P6, R103, R0, 0x1 ;  /* 0x0000000067607211 */ /* 0x000fc400078c08ff */
[----:B0-----:R-:W-:Y:S01]  /*e5c0*/  ISETP.LT.AND P4, PT, R104, UR4, !P0 ;  /* 0x0000000468007c0c */ /* 0x001fe2000c781270 */
[----:B------:R-:W0:Y:S01]  /*e5d0*/  LDCU UR4, c[0x0][0x39c] ;  /* 0x00007380ff0477ac */ /* 0x000e220008000800 */
[----:B------:R3:W-:Y:S01]  /*e5e0*/  @P5 STG.E.U16 desc[UR22][R100.64], R97 ;  /* 0x0000006164005986 */ /* 0x0007e2000c101516 */
[----:B------:R-:W-:-:S05]  /*e5f0*/  VIADD R104, R2, 0xa0 ;  /* 0x000000a002687836 */ /* 0x000fca0000000000 */
[----:B-1----:R-:W-:Y:S01]  /*e600*/  ISETP.LT.AND P5, PT, R104, UR7, !P0 ;  /* 0x0000000768007c0c */ /* 0x002fe2000c7a1270 */
[----:B------:R-:W-:Y:S01]  /*e610*/  VIADD R104, R2, 0xa1 ;  /* 0x000000a102687836 */ /* 0x000fe20000000000 */
[----:B------:R-:W1:Y:S01]  /*e620*/  LDCU UR7, c[0x0][0x39c] ;  /* 0x00007380ff0777ac */ /* 0x000e620008000800 */
[----:B---3--:R-:W-:Y:S01]  /*e630*/  LEA.HI.X.SX32 R97, R103, R3, 0x1, P6 ;  /* 0x0000000367617211 */ /* 0x008fe200030f0eff */
[C---:B------:R-:W-:Y:S01]  /*e640*/  VIADD R103, R102.reuse, UR5 ;  /* 0x0000000566677c36 */ /* 0x040fe20008000000 */
[----:B------:R-:W-:-:S03]  /*e650*/  LEA R98, P6, R102, R0, 0x1 ;  /* 0x0000000066627211 */ /* 0x000fc600078c08ff */
[----:B------:R3:W-:Y:S01]  /*e660*/  @P2 STG.E.U16 desc[UR22][R96.64], R223 ;  /* 0x000000df60002986 */ /* 0x0007e2000c101516 */
[-C--:B------:R-:W-:Y:S01]  /*e670*/  LEA.HI.X.SX32 R99, R102, R3.reuse, 0x1, P6 ;  /* 0x0000000366637211 */ /* 0x080fe200030f0eff */
[----:B------:R-:W-:Y:S01]  /*e680*/  VIADD R102, R2, 0xa2 ;  /* 0x000000a202667836 */ /* 0x000fe20000000000 */
[C---:B------:R-:W-:Y:S02]  /*e690*/  LEA R100, P6, R103.reuse, R0, 0x1 ;  /* 0x0000000067647211 */ /* 0x040fe400078c08ff */
[----:B--2---:R-:W-:Y:S01]  /*e6a0*/  ISETP.LT.AND P2, PT, R104, UR6, !P0 ;  /* 0x0000000668007c0c */ /* 0x004fe2000c741270 */
[----:B------:R-:W2:Y:S01]  /*e6b0*/  LDCU UR6, c[0x0][0x39c] ;  /* 0x00007380ff0677ac */ /* 0x000ea20008000800 */
[C---:B------:R-:W-:Y:S01]  /*e6c0*/  LEA.HI.X.SX32 R101, R103.reuse, R3, 0x1, P6 ;  /* 0x0000000367657211 */ /* 0x040fe200030f0eff */
[----:B------:R-:W-:Y:S02]  /*e6d0*/  VIADD R103, R103, UR5 ;  /* 0x0000000567677c36 */ /* 0x000fe40008000000 */
[----:B------:R-:W-:Y:S01]  /*e6e0*/  VIADD R104, R2, 0xa3 ;  /* 0x000000a302687836 */ /* 0x000fe20000000000 */
[----:B---3--:R-:W-:-:S05]  /*e6f0*/  PRMT R97, R223, 0x7632, R97 ;  /* 0x00007632df617816 */ /* 0x008fca0000000061 */
[----:B------:R3:W-:Y:S01]  /*e700*/  @P3 STG.E.U16 desc[UR22][R98.64], R97 ;  /* 0x0000006162003986 */ /* 0x0007e2000c101516 */
[----:B0-----:R-:W-:Y:S01]  /*e710*/  ISETP.LT.AND P3, PT, R102, UR4, !P0 ;  /* 0x0000000466007c0c */ /* 0x001fe2000c761270 */
[----:B------:R-:W0:Y:S01]  /*e720*/  LDCU UR4, c[0x0][0x39c] ;  /* 0x00007380ff0477ac */ /* 0x000e220008000800 */
[C---:B------:R-:W-:Y:S01]  /*e730*/  VIADD R102, R103.reuse, UR5 ;  /* 0x0000000567667c36 */ /* 0x040fe20008000000 */
[----:B------:R4:W-:Y:S01]  /*e740*/  @P1 STG.E.U16 desc[UR22][R100.64], R221 ;  /* 0x000000dd64001986 */ /* 0x0009e2000c101516 */
[----:B------:R-:W-:-:S04]  /*e750*/  LEA R96, P1, R103, R0, 0x1 ;  /* 0x0000000067607211 */ /* 0x000fc800078208ff */
[-C--:B---3--:R-:W-:Y:S01]  /*e760*/  LEA.HI.X.SX32 R97, R103, R3.reuse, 0x1, P1 ;  /* 0x0000000367617211 */ /* 0x088fe200008f0eff */
[----:B------:R-:W-:Y:S01]  /*e770*/  VIADD R103, R2, 0xa4 ;  /* 0x000000a402677836 */ /* 0x000fe20000000000 */
[----:B------:R-:W-:Y:S02]  /*e780*/  PRMT R99, R221, 0x7632, R99 ;  /* 0x00007632dd637816 */ /* 0x000fe40000000063 */
[----:B------:R-:W-:Y:S01]  /*e790*/  LEA R98, P6, R102, R0, 0x1 ;  /* 0x0000000066627211 */ /* 0x000fe200078c08ff */
[----:B----4-:R-:W-:Y:S01]  /*e7a0*/  VIADD R101, R2, 0xa5 ;  /* 0x000000a502657836 */ /* 0x010fe20000000000 */
[----:B--2---:R-:W-:Y:S01]  /*e7b0*/  ISETP.LT.AND P1, PT, R104, UR6, !P0 ;  /* 0x0000000668007c0c */ /* 0x004fe2000c721270 */
[----:B------:R2:W-:Y:S01]  /*e7c0*/  @P4 STG.E.U16 desc[UR22][R96.64], R99 ;  /* 0x0000006360004986 */ /* 0x0005e2000c101516 */
[----:B-1----:R-:W-:Y:S01]  /*e7d0*/  ISETP.LT.AND P4, PT, R103, UR7, !P0 ;  /* 0x0000000767007c0c */ /* 0x002fe2000c781270 */
[----:B------:R-:W1:Y:S01]  /*e7e0*/  LDCU UR6, c[0x0][0x39c] ;  /* 0x00007380ff0677ac */ /* 0x000e620008000800 */
[----:B------:R-:W-:Y:S01]  /*e7f0*/  VIADD R104, R2, 0xa7 ;  /* 0x000000a702687836 */ /* 0x000fe20000000000 */
[----:B------:R-:W3:Y:S01]  /*e800*/  LDCU UR7, c[0x0][0x39c] ;  /* 0x00007380ff0777ac */ /* 0x000ee20008000800 */
[C---:B--2---:R-:W-:Y:S01]  /*e810*/  LEA.HI.X.SX32 R99, R102.reuse, R3, 0x1, P6 ;  /* 0x0000000366637211 */ /* 0x044fe200030f0eff */
[----:B------:R-:W-:-:S04]  /*e820*/  VIADD R102, R102, UR5 ;  /* 0x0000000566667c36 */ /* 0x000fc80008000000 */
[C---:B------:R-:W-:Y:S01]  /*e830*/  VIADD R103, R102.reuse, UR5 ;  /* 0x0000000566677c36 */ /* 0x040fe20008000000 */
[CC--:B------:R-:W-:Y:S01]  /*e840*/  LEA R100, P6, R102.reuse, R0.reuse, 0x1 ;  /* 0x0000000066647211 */ /* 0x0c0fe200078c08ff */
[----:B------:R2:W-:Y:S01]  /*e850*/  @P5 STG.E.U16 desc[UR22][R98.64], R219 ;  /* 0x000000db62005986 */ /* 0x0005e2000c101516 */
[----:B0-----:R-:W-:Y:S01]  /*e860*/  ISETP.LT.AND P5, PT, R101, UR4, !P0 ;  /* 0x0000000465007c0c */ /* 0x001fe2000c7a1270 */
[----:B------:R-:W0:Y:S01]  /*e870*/  LDCU UR4, c[0x0][0x39c] ;  /* 0x00007380ff0477ac */ /* 0x000e220008000800 */
[----:B------:R-:W-:Y:S01]  /*e880*/  LEA.HI.X.SX32 R101, R102, R3, 0x1, P6 ;  /* 0x0000000366657211 */ /* 0x000fe200030f0eff */
[----:B------:R-:W-:Y:S01]  /*e890*/  VIADD R102, R2, 0xa6 ;  /* 0x000000a602667836 */ /* 0x000fe20000000000 */
[----:B------:R-:W-:-:S04]  /*e8a0*/  LEA R96, P6, R103, R0, 0x1 ;  /* 0x0000000067607211 */ /* 0x000fc800078c08ff */
[C---:B------:R-:W-:Y:S01]  /*e8b0*/  LEA.HI.X.SX32 R97, R103.reuse, R3, 0x1, P6 ;  /* 0x0000000367617211 */ /* 0x040fe200030f0eff */
[----:B------:R-:W-:Y:S01]  /*e8c0*/  VIADD R103, R103, UR5 ;  /* 0x0000000567677c36 */ /* 0x000fe20008000000 */
[----:B--2---:R-:W-:-:S05]  /*e8d0*/  PRMT R99, R219, 0x7632, R99 ;  /* 0x00007632db637816 */ /* 0x004fca0000000063 */
[----:B------:R2:W-:Y:S01]  /*e8e0*/  @P2 STG.E.U16 desc[UR22][R100.64], R99 ;  /* 0x0000006364002986 */ /* 0x0005e2000c101516 */
[----:B-1----:R-:W-:Y:S01]  /*e8f0*/  ISETP.LT.AND P2, PT, R102, UR6, !P0 ;  /* 0x0000000666007c0c */ /* 0x002fe2000c741270 */
[----:B------:R-:W1:Y:S01]  /*e900*/  LDCU UR6, c[0x0][0x39c] ;  /* 0x00007380ff0677ac */ /* 0x000e620008000800 */
[C---:B------:R-:W-:Y:S01]  /*e910*/  VIADD R102, R103.reuse, UR5 ;  /* 0x0000000567667c36 */ /* 0x040fe20008000000 */
[----:B------:R4:W-:Y:S01]  /*e920*/  @P3 STG.E.U16 desc[UR22][R96.64], R105 ;  /* 0x0000006960003986 */ /* 0x0009e2000c101516 */
[----:B------:R-:W-:-:S04]  /*e930*/  LEA R98, P3, R103, R0, 0x1 ;  /* 0x0000000067627211 */ /* 0x000fc800078608ff */
[-C--:B--2---:R-:W-:Y:S02]  /*e940*/  LEA.HI.X.SX32 R99, R103, R3.reuse, 0x1, P3 ;  /* 0x0000000367637211 */ /* 0x084fe400018f0eff */
[----:B------:R-:W-:Y:S02]  /*e950*/  LEA R100, P6, R102, R0, 0x1 ;  /* 0x0000000066647211 */ /* 0x000fe400078c08ff */
[----:B----4-:R-:W-:Y:S01]  /*e960*/  PRMT R97, R69, 0x7632, R97 ;  /* 0x0000763245617816 */ /* 0x010fe20000000061 */
[----:B------:R-:W-:Y:S01]  /*e970*/  VIADD R69, R2, 0xa8 ;  /* 0x000000a802457836 */ /* 0x000fe20000000000 */
[----:B------:R-:W-:Y:S02]  /*e980*/  LEA.HI.X.SX32 R101, R102, R3, 0x1, P6 ;  /* 0x0000000366657211 */ /* 0x000fe400030f0eff */
[----:B---3--:R-:W-:Y:S01]  /*e990*/  ISETP.LT.AND P3, PT, R104, UR7, !P0 ;  /* 0x0000000768007c0c */ /* 0x008fe2000c761270 */
[----:B------:R2:W-:Y:S01]  /*e9a0*/  @P1 STG.E.U16 desc[UR22][R98.64], R97 ;  /* 0x0000006162001986 */ /* 0x0005e2000c101516 */
[----:B0-----:R-:W-:Y:S01]  /*e9b0*/  ISETP.LT.AND P1, PT, R69, UR4, !P0 ;  /* 0x0000000445007c0c */ /* 0x001fe2000c721270 */
[----:B------:R-:W-:Y:S01]  /*e9c0*/  VIADD R69, R102, UR5 ;  /* 0x0000000566457c36 */ /* 0x000fe20008000000 */
[----:B------:R-:W0:Y:S01]  /*e9d0*/  LDCU UR4, c[0x0][0x39c] ;  /* 0x00007380ff0477ac */ /* 0x000e220008000800 */
[----:B------:R-:W-:-:S03]  /*e9e0*/  VIADD R102, R2, 0xa9 ;  /* 0x000000a902667836 */ /* 0x000fc60000000000 */
[C---:B------:R-:W-:Y:S01]  /*e9f0*/  LEA R96, P6, R69.reuse, R0, 0x1 ;  /* 0x0000000045607211 */ /* 0x040fe200078c08ff */
[----:B------:R-:W3:Y:S01]  /*ea00*/  LDCU UR7, c[0x0][0x39c] ;  /* 0x00007380ff0777ac */ /* 0x000ee20008000800 */
[----:B--2---:R-:W-:Y:S02]  /*ea10*/  PRMT R99, R68, 0x7610, R99 ;  /* 0x0000761044637816 */ /* 0x004fe40000000063 */
[C---:B------:R-:W-:Y:S01]  /*ea20*/  LEA.HI.X.SX32 R97, R69.reuse, R3, 0x1, P6 ;  /* 0x0000000345617211 */ /* 0x040fe200030f0eff */
[----:B------:R-:W-:Y:S02]  /*ea30*/  VIADD R69, R69, UR5 ;  /* 0x0000000545457c36 */ /* 0x000fe40008000000 */
[----:B------:R2:W-:Y:S01]  /*ea40*/  @P4 STG.E.U16 desc[UR22][R100.64], R99 ;  /* 0x0000006364004986 */ /* 0x0005e2000c101516 */
[----:B-1----:R-:W-:Y:S01]  /*ea50*/  ISETP.LT.AND P4, PT, R102, UR6, !P0 ;  /* 0x0000000666007c0c */ /* 0x002fe2000c781270 */
[----:B------:R-:W1:Y:S01]  /*ea60*/  LDCU UR6, c[0x0][0x39c] ;  /* 0x00007380ff0677ac */ /* 0x000e620008000800 */
[----:B------:R-:W-:Y:S01]  /*ea70*/  VIADD R98, R69, UR5 ;  /* 0x0000000545627c36 */ /* 0x000fe20008000000 */
[----:B--2---:R-:W-:-:S05]  /*ea80*/  PRMT R101, R68, 0x7632, R101 ;  /* 0x0000763244657816 */ /* 0x004fca0000000065 */
[----:B------:R2:W-:Y:S01]  /*ea90*/  @P5 STG.E.U16 desc[UR22][R96.64], R101 ;  /* 0x0000006560005986 */ /* 0x0005e2000c101516 */
[----:B------:R-:W-:-:S04]  /*eaa0*/  LEA R68, P5, R69, R0, 0x1 ;  /* 0x0000000045447211 */ /* 0x000fc800078a08ff */
[----:B------:R-:W-:Y:S02]  /*eab0*/  LEA.HI.X.SX32 R69, R69, R3, 0x1, P5 ;  /* 0x0000000345457211 */ /* 0x000fe400028f0eff */
[----:B--2---:R-:W-:Y:S01]  /*eac0*/  F2FP.F16.F32.PACK_AB R97, R71, R70 ;  /* 0x000000464761723e */ /* 0x004fe200000000ff */
[C---:B------:R-:W-:Y:S02]  /*ead0*/  VIADD R70, R2.reuse, 0xaa ;  /* 0x000000aa02467836 */ /* 0x040fe40000000000 */
[----:B------:R-:W-:Y:S01]  /*eae0*/  VIADD R96, R2, 0xab ;  /* 0x000000ab02607836 */ /* 0x000fe20000000000 */
[----:B------:R-:W-:Y:S01]  /*eaf0*/  PRMT R99, R97, 0x7632, R99 ;  /* 0x0000763261637816 */ /* 0x000fe20000000063 */
[----:B------:R2:W-:Y:S01]  /*eb00*/  @P2 STG.E.U16 desc[UR22][R68.64], R97 ;  /* 0x0000006144002986 */ /* 0x0005e2000c101516 */
[----:B0-----:R-:W-:Y:S01]  /*eb10*/  ISETP.LT.AND P6, PT, R70, UR4, !P0 ;  /* 0x0000000446007c0c */ /* 0x001fe2000c7c1270 */
[----:B------:R-:W0:Y:S01]  /*eb20*/  LDCU UR4, c[0x0][0x39c] ;  /* 0x00007380ff0477ac */ /* 0x000e220008000800 */
[----:B------:R-:W-:-:S02]  /*eb30*/  LEA R70, P5, R98, R0, 0x1 ;  /* 0x0000000062467211 */ /* 0x000fc400078a08ff */
[----:B-1----:R-:W-:Y:S01]  /*eb40*/  ISETP.LT.AND P2, PT, R96, UR6, !P0 ;  /* 0x0000000660007c0c */ /* 0x002fe2000c741270 */
[----:B------:R-:W1:Y:S01]  /*eb50*/  LDCU UR6, c[0x0][0x39c] ;  /* 0x00007380ff0677ac */ /* 0x000e620008000800 */
[C---:B------:R-:W-:Y:S01]  /*eb60*/  LEA.HI.X.SX32 R71, R98.reuse, R3, 0x1, P5 ;  /* 0x0000000362477211 */ /* 0x040fe200028f0eff */
[----:B------:R-:W-:-:S04]  /*eb70*/  VIADD R98, R98, UR5 ;  /* 0x0000000562627c36 */ /* 0x000fc80008000000 */
[----:B------:R4:W-:Y:S01]  /*eb80*/  @P3 STG.E.U16 desc[UR22][R70.64], R99 ;  /* 0x0000006346003986 */ /* 0x0009e2000c101516 */
[-C--:B------:R-:W-:Y:S01]  /*eb90*/  LEA R96, P3, R98, R0.reuse, 0x1 ;  /* 0x0000000062607211 */ /* 0x080fe200078608ff */
[----:B--2---:R-:W-:Y:S02]  /*eba0*/  VIADD R68, R2, 0xac ;  /* 0x000000ac02447836 */ /* 0x004fe40000000000 */
[C---:B------:R-:W-:Y:S01]  /*ebb0*/  VIADD R72, R98.reuse, UR5 ;  /* 0x0000000562487c36 */ /* 0x040fe20008000000 */
[-C--:B------:R-:W-:Y:S01]  /*ebc0*/  LEA.HI.X.SX32 R97, R98, R3.reuse, 0x1, P3 ;  /* 0x0000000362617211 */ /* 0x080fe200018f0eff */
[----:B------:R-:W-:Y:S01]  /*ebd0*/  VIADD R69, R2, 0xad ;  /* 0x000000ad02457836 */ /* 0x000fe20000000000 */
[----:B0-----:R-:W-:Y:S01]  /*ebe0*/  ISETP.LT.AND P3, PT, R68, UR4, !P0 ;  /* 0x0000000444007c0c */ /* 0x001fe2000c761270 */
[----:B------:R-:W0:Y:S01]  /*ebf0*/  LDCU UR4, c[0x0][0x39c] ;  /* 0x00007380ff0477ac */ /* 0x000e220008000800 */
[----:B------:R-:W-:Y:S01]  /*ec00*/  LEA R68, P5, R72, R0, 0x1 ;  /* 0x0000000048447211 */ /* 0x000fe200078a08ff */
[----:B------:R2:W-:Y:S01]  /*ec10*/  @P1 STG.E.U16 desc[UR22][R96.64], R73 ;  /* 0x0000004960001986 */ /* 0x0005e2000c101516 */
[----:B---3--:R-:W-:Y:S01]  /*ec20*/  ISETP.LT.AND P1, PT, R69, UR7, !P0 ;  /* 0x0000000745007c0c */ /* 0x008fe2000c721270 */
[----:B----4-:R-:W-:Y:S01]  /*ec30*/  VIADD R70, R2, 0xae ;  /* 0x000000ae02467836 */ /* 0x010fe20000000000 */
[C---:B------:R-:W-:Y:S01]  /*ec40*/  LEA.HI.X.SX32 R69, R72.reuse, R3, 0x1, P5 ;  /* 0x0000000348457211 */ /* 0x040fe200028f0eff */
[----:B------:R-:W-:Y:S01]  /*ec50*/  VIADD R72, R72, UR5 ;  /* 0x0000000548487c36 */ /* 0x000fe20008000000 */
[----:B------:R-:W-:Y:S01]  /*ec60*/  PRMT R71, R73, 0x7632, R71 ;  /* 0x0000763249477816 */ /* 0x000fe20000000047 */
[----:B------:R-:W3:Y:S01]  /*ec70*/  LDCU UR7, c[0x0][0x39c] ;  /* 0x00007380ff0777ac */ /* 0x000ee20008000800 */
[----:B-1----:R-:W-:-:S03]  /*ec80*/  ISETP.LT.AND P5, PT, R70, UR6, !P0 ;  /* 0x0000000646007c0c */ /* 0x002fc6000c7a1270 */
[----:B------:R1:W-:Y:S01]  /*ec90*/  @P4 STG.E.U16 desc[UR22][R68.64], R71 ;  /* 0x0000004744004986 */ /* 0x0003e2000c101516 */
[CC--:B------:R-:W-:Y:S01]  /*eca0*/  LEA R70, P4, R72.reuse, R0.reuse, 0x1 ;  /* 0x0000000048467211 */ /* 0x0c0fe200078808ff */
[----:B--2---:R-:W-:Y:S01]  /*ecb0*/  VIADD R96, R72, UR5 ;  /* 0x0000000548607c36 */ /* 0x004fe20008000000 */
[----:B------:R-:W2:Y:S01]  /*ecc0*/  LDCU UR6, c[0x0][0x39c] ;  /* 0x00007380ff0677ac */ /* 0x000ea20008000800 */
[----:B------:R-:W-:Y:S02]  /*ecd0*/  PRMT R97, R74, 0x7632, R97 ;  /* 0x000076324a617816 */ /* 0x000fe40000000061 */
[----:B-1----:R-:W-:Y:S02]  /*ece0*/  LEA.HI.X.SX32 R71, R72, R3, 0x1, P4 ;  /* 0x0000000348477211 */ /* 0x002fe400020f0eff */
[----:B------:R-:W-:Y:S02]  /*ecf0*/  LEA R72, P4, R96, R0, 0x1 ;  /* 0x0000000060487211 */ /* 0x000fe400078808ff */
[----:B------:R-:W-:-:S02]  /*ed00*/  PRMT R69, R74, 0x7610, R69 ;  /* 0x000076104a457816 */ /* 0x000fc40000000045 */
[C---:B------:R-:W-:Y:S01]  /*ed10*/  LEA.HI.X.SX32 R73, R96.reuse, R3, 0x1, P4 ;  /* 0x0000000360497211 */ /* 0x040fe200020f0eff */
[----:B------:R-:W-:Y:S01]  /*ed20*/  VIADD R96, R96, UR5 ;  /* 0x0000000560607c36 */ /* 0x000fe20008000000 */
[----:B0-----:R-:W-:Y:S01]  /*ed30*/  ISETP.LT.AND P4, PT, R75, UR4, !P0 ;  /* 0x000000044b007c0c */ /* 0x001fe2000c781270 */
[----:B------:R0:W-:Y:S01]  /*ed40*/  @P6 STG.E.U16 desc[UR22][R70.64], R69 ;  /* 0x0000004546006986 */ /* 0x0001e2000c101516 */
[----:B------:R-:W1:Y:S01]  /*ed50*/  LDCU UR4, c[0x0][0x39c] ;  /* 0x00007380ff0477ac */ /* 0x000e620008000800 */
[C---:B------:R-:W-:Y:S02]  /*ed60*/  VIADD R74, R96.reuse, UR5 ;  /* 0x00000005604a7c36 */ /* 0x040fe40008000000 */
[----:B------:R4:W-:Y:S01]  /*ed70*/  @P2 STG.E.U16 desc[UR22][R72.64], R97 ;  /* 0x0000006148002986 */ /* 0x0009e2000c101516 */
[----:B------:R-:W-:Y:S01]  /*ed80*/  LEA R68, P2, R96, R0, 0x1 ;  /* 0x0000000060447211 */ /* 0x000fe200078408ff */
[----:B------:R-:W-:-:S03]  /*ed90*/  VIADD R75, R2, 0xb0 ;  /* 0x000000b0024b7836 */ /* 0x000fc60000000000 */
[-C--:B0-----:R-:W-:Y:S01]  /*eda0*/  LEA.HI.X.SX32 R69, R96, R3.reuse, 0x1, P2 ;  /* 0x0000000360457211 */ /* 0x081fe200010f0eff */
[----:B------:R-:W-:Y:S01]  /*edb0*/  VIADD R71, R2, 0xb1 ;  /* 0x000000b102477836 */ /* 0x000fe20000000000 */
[-C--:B------:R-:W-:Y:S02]  /*edc0*/  LEA R70, P6, R74, R0.reuse, 0x1 ;  /* 0x000000004a467211 */ /* 0x080fe400078c08ff */
[----:B--2---:R-:W-:Y:S01]  /*edd0*/  ISETP.LT.AND P2, PT, R75, UR6, !P0 ;  /* 0x000000064b007c0c */ /* 0x004fe2000c741270 */
[----:B------:R0:W-:Y:S01]  /*ede0*/  @P3 STG.E.U16 desc[UR22][R68.64], R76 ;  /* 0x0000004c44003986 */ /* 0x0001e2000c101516 */
[----:B------:R-:W2:Y:S01]  /*edf0*/  LDCU UR6, c[0x0][0x39c] ;  /* 0x00007380ff0677ac */ /* 0x000ea20008000800 */
[----:B---3--:R-:W-:Y:S01]  /*ee00*/  ISETP.LT.AND P3, PT, R71, UR7, !P0 ;  /* 0x0000000747007c0c */ /* 0x008fe2000c761270 */
[----:B----4-:R-:W-:Y:S01]  /*ee10*/  VIADD R73, R2, 0xb2 ;  /* 0x000000b202497836 */ /* 0x010fe20000000000 */
[C---:B------:R-:W-:Y:S01]  /*ee20*/  LEA.HI.X.SX32 R71, R74.reuse, R3, 0x1, P6 ;  /* 0x000000034a477211 */ /* 0x040fe200030f0eff */
[----:B------:R-:W-:Y:S01]  /*ee30*/  VIADD R74, R74, UR5 ;  /* 0x000000054a4a7c36 */ /* 0x000fe20008000000 */
[----:B------:R-:W3:Y:S03]  /*ee40*/  LDCU UR7, c[0x0][0x39c] ;  /* 0x00007380ff0777ac */ /* 0x000ee60008000800 */
[C---:B------:R-:W-:Y:S01]  /*ee50*/  VIADD R75, R74.reuse, UR5 ;  /* 0x000000054a4b7c36 */ /* 0x040fe20008000000 */
[----:B------:R-:W-:-:S02]  /*ee60*/  LEA R72, P6, R74, R0, 0x1 ;  /* 0x000000004a487211 */ /* 0x000fc400078c08ff */
[----:B0-----:R-:W-:Y:S01]  /*ee70*/  PRMT R69, R76, 0x7632, R69 ;  /* 0x000076324c457816 */ /* 0x001fe20000000045 */
[----:B------:R-:W-:-:S04]  /*ee80*/  VIADD R76, R2, 0xb4 ;  /* 0x000000b4024c7836 */ /* 0x000fc80000000000 */
[----:B------:R0:W-:Y:S01]  /*ee90*/  @P1 STG.E.U16 desc[UR22][R70.64], R69 ;  /* 0x0000004546001986 */ /* 0x0001e2000c101516 */
[----:B-1----:R-:W-:Y:S01]  /*eea0*/  ISETP.LT.AND P1, PT, R73, UR4, !P0 ;  /* 0x0000000449007c0c */ /* 0x002fe2000c721270 */
[----:B------:R-:W1:Y:S01]  /*eeb0*/  LDCU UR4, c[0x0][0x39c] ;  /* 0x00007380ff0477ac */ /* 0x000e620008000800 */
[----:B------:R-:W-:Y:S01]  /*eec0*/  LEA.HI.X.SX32 R73, R74, R3, 0x1, P6 ;  /* 0x000000034a497211 */ /* 0x000fe200030f0eff */
[----:B------:R-:W-:Y:S01]  /*eed0*/  VIADD R74, R2, 0xb3 ;  /* 0x000000b3024a7836 */ /* 0x000fe20000000000 */
[----:B------:R-:W-:-:S03]  /*eee0*/  LEA R68, P6, R75, R0, 0x1 ;  /* 0x000000004b447211 */ /* 0x000fc600078c08ff */
[----:B------:R-:W-:Y:S01]  /*eef0*/  @P5 STG.E.U16 desc[UR22][R72.64], R78 ;  /* 0x0000004e48005986 */ /* 0x000fe2000c101516 */
[----:B--2---:R-:W-:Y:S01]  /*ef00*/  ISETP.LT.AND P5, PT, R74, UR6, !P0 ;  /* 0x000000064a007c0c */ /* 0x004fe2000c7a1270 */
[----:B------:R-:W2:Y:S01]  /*ef10*/  LDCU UR6, c[0x0][0x39c] ;  /* 0x00007380ff0677ac */ /* 0x000ea20008000800 */
[C---:B0-----:R-:W-:Y:S01]  /*ef20*/  LEA.HI.X.SX32 R69, R75.reuse, R3, 0x1, P6 ;  /* 0x000000034b457211 */ /* 0x041fe200030f0eff */
[----:B------:R-:W-:Y:S01]  /*ef30*/  VIADD R75, R75, UR5 ;  /* 0x000000054b4b7c36 */ /* 0x000fe20008000000 */
[----:B------:R-:W-:-:S03]  /*ef40*/  PRMT R71, R78, 0x7632, R71 ;  /* 0x000076324e477816 */ /* 0x000fc60000000047 */
[C---:B------:R-:W-:Y:S02]  /*ef50*/  VIADD R74, R75.reuse, UR5 ;  /* 0x000000054b4a7c36 */ /* 0x040fe40008000000 */
[----:B------:R0:W-:Y:S01]  /*ef60*/  @P4 STG.E.U16 desc[UR22][R68.64], R71 ;  /* 0x0000004744004986 */ /* 0x0001e2000c101516 */
[CC--:B------:R-:W-:Y:S02]  /*ef70*/  LEA R70, P4, R75.reuse, R0.reuse, 0x1 ;  /* 0x000000004b467211 */ /* 0x0c0fe400078808ff */
[----:B-1----:R-:W-:Y:S01]  /*ef80*/  ISETP.LT.AND P6, PT, R76, UR4, !P0 ;  /* 0x000000044c007c0c */ /* 0x002fe2000c7c1270 */
[----:B------:R-:W1:Y:S01]  /*ef90*/  LDCU UR4, c[0x0][0x39c] ;  /* 0x00007380ff0477ac */ /* 0x000e620008000800 */
[C---:B------:R-:W-:Y:S01]  /*efa0*/  VIADD R76, R2.reuse, 0xba ;  /* 0x000000ba024c7836 */ /* 0x040fe20000000000 */
[----:B0-----:R-:W-:Y:S01]  /*efb0*/  LEA.HI.X.SX32 R71, R75, R3, 0x1, P4 ;  /* 0x000000034b477211 */ /* 0x001fe200020f0eff */
[----:B------:R-:W-:Y:S01]  /*efc0*/  VIADD R68, R2, 0xb5 ;  /* 0x000000b502447836 */ /* 0x000fe20000000000 */
[----:B------:R-:W-:-:S02]  /*efd0*/  LEA R72, P4, R74, R0, 0x1 ;  /* 0x000000004a487211 */ /* 0x000fc400078808ff */
[----:B------:R-:W-:Y:S01]  /*efe0*/  PRMT R69, R80, 0x7632, R69 ;  /* 0x0000763250457816 */ /* 0x000fe20000000045 */
[----:B------:R0:W-:Y:S01]  /*eff0*/  @P2 STG.E.U16 desc[UR22][R70.64], R80 ;  /* 0x0000005046002986 */ /* 0x0001e2000c101516 */
[C---:B------:R-:W-:Y:S01]  /*f000*/  LEA.HI.X.SX32 R73, R74.reuse, R3, 0x1, P4 ;  /* 0x000000034a497211 */ /* 0x040fe200020f0eff */
[----:B------:R-:W-:Y:S01]  /*f010*/  VIADD R74, R74, UR5 ;  /* 0x000000054a4a7c36 */ /* 0x000fe20008000000 */
[----:B--2---:R-:W-:Y:S01]  /*f020*/  ISETP.LT.AND P2, PT, R68, UR6, !P0 ;  /* 0x0000000644007c0c */ /* 0x004fe2000c741270 */
[----:B------:R-:W2:Y:S02]  /*f030*/  LDCU UR6, c[0x0][0x39c] ;  /* 0x00007380ff0677ac */ /* 0x000ea40008000800 */
[----:B------:R4:W-:Y:S01]  /*f040*/  @P3 STG.E.U16 desc[UR22][R72.64], R69 ;  /* 0x0000004548003986 */ /* 0x0009e2000c101516 */
[C---:B------:R-:W-:Y:S01]  /*f050*/  LEA R68, P3, R74.reuse, R0, 0x1 ;  /* 0x000000004a447211 */ /* 0x040fe200078608ff */
[----:B------:R-:W-:Y:S02]  /*f060*/  VIADD R75, R74, UR5 ;  /* 0x000000054a4b7c36 */ /* 0x000fe40008000000 */
[----:B0-----:R-:W-:-:S02]  /*f070*/  VIADD R70, R2, 0xb6 ;  /* 0x000000b602467836 */ /* 0x001fc40000000000 */
[----:B------:R-:W-:Y:S01]  /*f080*/  VIADD R71, R2, 0xb7 ;  /* 0x000000b702477836 */ /* 0x000fe20000000000 */
[-C--:B----4-:R-:W-:Y:S01]  /*f090*/  LEA.HI.X.SX32 R69, R74, R3.reuse, 0x1, P3 ;  /* 0x000000034a457211 */ /* 0x090fe200018f0eff */
[----:B------:R-:W-:Y:S01]  /*f0a0*/  VIADD R72, R2, 0xb8 ;  /* 0x000000b802487836 */ /* 0x000fe20000000000 */
[----:B-1----:R-:W-:Y:S01]  /*f0b0*/  ISETP.LT.AND P3, PT, R70, UR4, !P0 ;  /* 0x0000000446007c0c */ /* 0x002fe2000c761270 */
[----:B------:R-:W0:Y:S01]  /*f0c0*/  LDCU UR4, c[0x0][0x39c] ;  /* 0x00007380ff0477ac */ /* 0x000e220008000800 */
[----:B------:R-:W-:Y:S01]  /*f0d0*/  LEA R70, P4, R75, R0, 0x1 ;  /* 0x000000004b467211 */ /* 0x000fe200078808ff */
[----:B------:R1:W-:Y:S01]  /*f0e0*/  @P1 STG.E.U16 desc[UR22][R68.64], R82 ;  /* 0x0000005244001986 */ /* 0x0003e2000c101516 */
[----:B---3--:R-:W-:Y:S01]  /*f0f0*/  ISETP.LT.AND P1, PT, R71, UR7, !P0 ;  /* 0x0000000747007c0c */ /* 0x008fe2000c721270 */
[----:B------:R-:W3:Y:S01]  /*f100*/  LDCU UR7, c[0x0][0x39c] ;  /* 0x00007380ff0777ac */ /* 0x000ee20008000800 */
[C---:B------:R-:W-:Y:S01]  /*f110*/  LEA.HI.X.SX32 R71, R75.reuse, R3, 0x1, P4 ;  /* 0x000000034b477211 */ /* 0x040fe200020f0eff */
[----:B------:R-:W-:Y:S01]  /*f120*/  VIADD R75, R75, UR5 ;  /* 0x000000054b4b7c36 */ /* 0x000fe20008000000 */
[----:B--2---:R-:W-:Y:S01]  /*f130*/  ISETP.LT.AND P4, PT, R72, UR6, !P0 ;  /* 0x0000000648007c0c */ /* 0x004fe2000c781270 */
[----:B------:R-:W2:Y:S02]  /*f140*/  LDCU UR6, c[0x0][0x39c] ;  /* 0x00007380ff0677ac */ /* 0x000ea40008000800 */
[----:B------:R-:W-:Y:S01]  /*f150*/  VIADD R74, R75, UR5 ;  /* 0x000000054b4a7c36 */ /* 0x000fe20008000000 */
[----:B-1----:R-:W-:-:S05]  /*f160*/  PRMT R69, R82, 0x7632, R69 ;  /* 0x0000763252457816 */ /* 0x002fca0000000045 */
[----:B------:R1:W-:Y:S01]  /*f170*/  @P5 STG.E.U16 desc[UR22][R70.64], R69 ;  /* 0x0000004546005986 */ /* 0x0003e2000c101516 */
[----:B------:R-:W-:-:S04]  /*f180*/  LEA R72, P5, R75, R0, 0x1 ;  /* 0x000000004b487211 */ /* 0x000fc800078a08ff */
[----:B------:R-:W-:Y:S01]  /*f190*/  LEA.HI.X.SX32 R73, R75, R3, 0x1, P5 ;  /* 0x000000034b497211 */ /* 0x000fe200028f0eff */
[----:B------:R-:W-:Y:S01]  /*f1a0*/  VIADD R75, R2, 0xb9 ;  /* 0x000000b9024b7836 */ /* 0x000fe20000000000 */
[----:B------:R-:W-:-:S03]  /*f1b0*/  LEA R68, P5, R74, R0, 0x1 ;  /* 0x000000004a447211 */ /* 0x000fc600078a08ff */
[----:B------:R4:W-:Y:S01]  /*f1c0*/  @P6 STG.E.U16 desc[UR22][R72.64], R84 ;  /* 0x0000005448006986 */ /* 0x0009e2000c101516 */
[----:B-1----:R-:W-:Y:S02]  /*f1d0*/  PRMT R71, R84, 0x7632, R71 ;  /* 0x0000763254477816 */ /* 0x002fe40000000047 */
[C---:B------:R-:W-:Y:S01]  /*f1e0*/  LEA.HI.X.SX32 R69, R74.reuse, R3, 0x1, P5 ;  /* 0x000000034a457211 */ /* 0x040fe200028f0eff */
[----:B------:R-:W-:Y:S01]  /*f1f0*/  VIADD R74, R74, UR5 ;  /* 0x000000054a4a7c36 */ /* 0x000fe20008000000 */
[----:B0-----:R-:W-:Y:S01]  /*f200*/  ISETP.LT.AND P5, PT, R75, UR4, !P0 ;  /* 0x000000044b007c0c */ /* 0x001fe2000c7a1270 */
[----:B------:R-:W0:Y:S02]  /*f210*/  LDCU UR4, c[0x0][0x39c] ;  /* 0x00007380ff0477ac */ /* 0x000e240008000800 */
[----:B------:R1:W-:Y:S01]  /*f220*/  @P2 STG.E.U16 desc[UR22][R68.64], R71 ;  /* 0x0000004744002986 */ /* 0x0003e2000c101516 */
[C---:B------:R-:W-:Y:S01]  /*f230*/  LEA R70, P2, R74.reuse, R0, 0x1 ;  /* 0x000000004a467211 */ /* 0x040fe200078408ff */
[----:B------:R-:W-:-:S02]  /*f240*/  VIADD R75, R74, UR5 ;  /* 0x000000054a4b7c36 */ /* 0x000fc40008000000 */
[----:B----4-:R-:W-:-:S03]  /*f250*/  VIADD R73, R2, 0xbb ;  /* 0x000000bb02497836 */ /* 0x010fc60000000000 */
[----:B------:R-:W-:Y:S02]  /*f260*/  LEA R72, P6, R75, R0, 0x1 ;  /* 0x000000004b487211 */ /* 0x000fe400078c08ff */
[-C--:B-1----:R-:W-:Y:S01]  /*f270*/  LEA.HI.X.SX32 R71, R74, R3.reuse, 0x1, P2 ;  /* 0x000000034a477211 */ /* 0x082fe200010f0eff */
[----:B------:R-:W-:Y:S01]  /*f280*/  VIADD R69, R2, 0xbc ;  /* 0x000000bc02457836 */ /* 0x000fe20000000000 */
[----:B--2---:R-:W-:Y:S01]  /*f290*/  ISETP.LT.AND P2, PT, R76, UR6, !P0 ;  /* 0x000000064c007c0c */ /* 0x004fe2000c741270 */
[----:B------:R-:W1:Y:S01]  /*f2a0*/  LDCU UR6, c[0x0][0x39c] ;  /* 0x00007380ff0677ac */ /* 0x000e620008000800 */
[----:B------:R-:W-:Y:S01]  /*f2b0*/  VIADD R76, R2, 0xbe ;  /* 0x000000be024c7836 */ /* 0x000fe20000000000 */
[----:B------:R2:W-:Y:S01]  /*f2c0*/  @P3 STG.E.U16 desc[UR22][R70.64], R86 ;  /* 0x0000005646003986 */ /* 0x0005e2000c101516 */
[----:B---3--:R-:W-:Y:S01]  /*f2d0*/  ISETP.LT.AND P3, PT, R73, UR7, !P0 ;  /* 0x0000000749007c0c */ /* 0x008fe2000c761270 */
[----:B------:R-:W3:Y:S01]  /*f2e0*/  LDCU UR7, c[0x0][0x39c] ;  /* 0x00007380ff0777ac */ /* 0x000ee20008000800 */
[C---:B------:R-:W-:Y:S01]  /*f2f0*/  LEA.HI.X.SX32 R73, R75.reuse, R3, 0x1, P6 ;  /* 0x000000034b497211 */ /* 0x040fe200030f0eff */
[----:B------:R-:W-:-:S04]  /*f300*/  VIADD R75, R75, UR5 ;  /* 0x000000054b4b7c36 */ /* 0x000fc80008000000 */
[C---:B------:R-:W-:Y:S01]  /*f310*/  VIADD R74, R75.reuse, UR5 ;  /* 0x000000054b4a7c36 */ /* 0x040fe20008000000 */
[----:B------:R-:W-:Y:S02]  /*f320*/  LEA R68, P6, R75, R0, 0x1 ;  /* 0x000000004b447211 */ /* 0x000fe400078c08ff */
[----:B--2---:R-:W-:-:S05]  /*f330*/  PRMT R71, R86, 0x7632, R71 ;  /* 0x0000763256477816 */ /* 0x004fca0000000047 */
[----:B------:R2:W-:Y:S01]  /*f340*/  @P1 STG.E.U16 desc[UR22][R72.64], R71 ;  /* 0x0000004748001986 */ /* 0x0005e2000c101516 */
[----:B0-----:R-:W-:Y:S01]  /*f350*/  ISETP.LT.AND P1, PT, R69, UR4, !P0 ;  /* 0x0000000445007c0c */ /* 0x001fe2000c721270 */
[----:B------:R-:W0:Y:S01]  /*f360*/  LDCU UR4, c[0x0][0x39c] ;  /* 0x00007380ff0477ac */ /* 0x000e220008000800 */
[----:B------:R-:W-:Y:S01]  /*f370*/  LEA.HI.X.SX32 R69, R75, R3, 0x1, P6 ;  /* 0x000000034b457211 */ /* 0x000fe200030f0eff */
[----:B------:R-:W-:Y:S01]  /*f380*/  VIADD R75, R2, 0xbd ;  /* 0x000000bd024b7836 */ /* 0x000fe20000000000 */
[----:B------:R-:W-:-:S03]  /*f390*/  LEA R70, P6, R74, R0, 0x1 ;  /* 0x000000004a467211 */ /* 0x000fc600078c08ff */
[----:B------:R4:W-:Y:S01]  /*f3a0*/  @P4 STG.E.U16 desc[UR22][R68.64], R88 ;  /* 0x0000005844004986 */ /* 0x0009e2000c101516 */
[----:B-1----:R-:W-:Y:S01]  /*f3b0*/  ISETP.LT.AND P4, PT, R75, UR6, !P0 ;  /* 0x000000064b007c0c */ /* 0x002fe2000c781270 */
[----:B------:R-:W1:Y:S01]  /*f3c0*/  LDCU UR6, c[0x0][0x39c] ;  /* 0x00007380ff0677ac */ /* 0x000e620008000800 */
[C---:B--2---:R-:W-:Y:S01]  /*f3d0*/  LEA.HI.X.SX32 R71, R74.reuse, R3, 0x1, P6 ;  /* 0x000000034a477211 */ /* 0x044fe200030f0eff */
[----:B------:R-:W-:-:S04]  /*f3e0*/  VIADD R74, R74, UR5 ;  /* 0x000000054a4a7c36 */ /* 0x000fc80008000000 */
[----:B------:R-:W-:Y:S01]  /*f3f0*/  VIADD R75, R74, UR5 ;  /* 0x000000054a4b7c36 */ /* 0x000fe20008000000 */
[----:B----4-:R-:W-:Y:S02]  /*f400*/  PRMT R69, R88, 0x7632, R69 ;  /* 0x0000763258457816 */ /* 0x010fe40000000045 */
[----:B0-----:R-:W-:Y:S01]  /*f410*/  ISETP.LT.AND P6, PT, R76, UR4, !P0 ;  /* 0x000000044c007c0c */ /* 0x001fe2000c7c1270 */
[----:B------:R-:W0:Y:S01]  /*f420*/  LDCU UR4, c[0x0][0x39c] ;  /* 0x00007380ff0477ac */ /* 0x000e220008000800 */
[----:B------:R-:W-:Y:S01]  /*f430*/  PRMT R76, R94, 0x7632, R76 ;  /* 0x000076325e4c7816 */ /* 0x000fe2000000004c */
[----:B------:R2:W-:Y:S01]  /*f440*/  @P5 STG.E.U16 desc[UR22][R70.64], R69 ;  /* 0x0000004546005986 */ /* 0x0005e2000c101516 */
[----:B------:R-:W-:-:S04]  /*f450*/  LEA R72, P5, R74, R0, 0x1 ;  /* 0x000000004a487211 */ /* 0x000fc800078a08ff */
[----:B------:R-:W-:Y:S02]  /*f460*/  LEA.HI.X.SX32 R73, R74, R3, 0x1, P5 ;  /* 0x000000034a497211 */ /* 0x000fe400028f0eff */
[----:B------:R-:W-:-:S03]  /*f470*/  LEA R68, P5, R75, R0, 0x1 ;  /* 0x000000004b447211 */ /* 0x000fc600078a08ff */
[----:B------:R4:W-:Y:S01]  /*f480*/  @P2 STG.E.U16 desc[UR22][R72.64], R90 ;  /* 0x0000005a48002986 */ /* 0x0009e2000c101516 */
[----:B--2---:R-:W-:Y:S01]  /*f490*/  VIADD R70, R2, 0xbf ;  /* 0x000000bf02467836 */ /* 0x004fe20000000000 */
[C---:B------:R-:W-:Y:S01]  /*f4a0*/  LEA.HI.X.SX32 R69, R75.reuse, R3, 0x1, P5 ;  /* 0x000000034b457211 */ /* 0x040fe200028f0eff */
[----:B------:R-:W-:Y:S01]  /*f4b0*/  VIADD R75, R75, UR5 ;  /* 0x000000054b4b7c36 */ /* 0x000fe20008000000 */
[----:B------:R-:W-:Y:S02]  /*f4c0*/  PRMT R71, R90, 0x7632, R71 ;  /* 0x000076325a477816 */ /* 0x000fe40000000047 */
[----:B-1----:R-:W-:Y:S01]  /*f4d0*/  ISETP.LT.AND P2, PT, R70, UR6, !P0 ;  /* 0x0000000646007c0c */ /* 0x002fe2000c741270 */
[----:B------:R-:W1:Y:S01]  /*f4e0*/  LDCU UR6, c[0x0][0x39c] ;  /* 0x00007380ff0677ac */ /* 0x000e620008000800 */
[C---:B------:R-:W-:Y:S01]  /*f4f0*/  VIADD R74, R75.reuse, UR5 ;  /* 0x000000054b4a7c36 */ /* 0x040fe20008000000 */
[----:B------:R2:W-:Y:S01]  /*f500*/  @P3 STG.E.U16 desc[UR22][R68.64], R71 ;  /* 0x0000004744003986 */ /* 0x0005e2000c101516 */
[----:B------:R-:W-:Y:S01]  /*f510*/  LEA R70, P3, R75, R0, 0x1 ;  /* 0x000000004b467211 */ /* 0x000fe200078608ff */
[----:B----4-:R-:W-:-:S02]  /*f520*/  VIADD R72, R2, 0xc0 ;  /* 0x000000c002487836 */ /* 0x010fc40000000000 */
[C---:B------:R-:W-:Y:S01]  /*f530*/  VIADD R73, R2.reuse, 0xc1 ;  /* 0x000000c102497836 */ /* 0x040fe20000000000 */
[-C--:B--2---:R-:W-:Y:S01]  /*f540*/  LEA.HI.X.SX32 R71, R75, R3.reuse, 0x1, P3 ;  /* 0x000000034b477211 */ /* 0x084fe200018f0eff */
[----:B------:R-:W-:Y:S01]  /*f550*/  VIADD R68, R2, 0xc2 ;  /* 0x000000c202447836 */ /* 0x000fe20000000000 */
[----:B0-----:R-:W-:Y:S01]  /*f560*/  ISETP.LT.AND P3, PT, R72, UR4, !P0 ;  /* 0x0000000448007c0c */ /* 0x001fe2000c761270 */
[----:B------:R-:W0:Y:S01]  /*f570*/  LDCU UR4, c[0x0][0x39c] ;  /* 0x00007380ff0477ac */ /* 0x000e220008000800 */
[C---:B------:R-:W-:Y:S01]  /*f580*/  LEA R72, P5, R74.reuse, R0, 0x1 ;  /* 0x000000004a487211 */ /* 0x040fe200078a08ff */
[----:B------:R-:W-:Y:S01]  /*f590*/  @P1 STG.E.U16 desc[UR22][R70.64], R92 ;  /* 0x0000005c46001986 */ /* 0x000fe2000c101516 */
[----:B---3--:R-:W-:Y:S01]  /*f5a0*/  ISETP.LT.AND P1, PT, R73, UR7, !P0 ;  /* 0x0000000749007c0c */ /* 0x008fe2000c721270 */
[----:B------:R-:W2:Y:S01]  /*f5b0*/  LDCU UR7, c[0x0][0x39c] ;  /* 0x00007380ff0777ac */ /* 0x000ea20008000800 */
[C---:B------:R-:W-:Y:S01]  /*f5c0*/  LEA.HI.X.SX32 R73, R74.reuse, R3, 0x1, P5 ;  /* 0x000000034a497211 */ /* 0x040fe200028f0eff */
[----:B------:R-:W-:Y:S01]  /*f5d0*/  VIADD R74, R74, UR5 ;  /* 0x000000054a4a7c36 */ /* 0x000fe20008000000 */
[----:B------:R-:W-:-:S02]  /*f5e0*/  PRMT R69, R92, 0x7632, R69 ;  /* 0x000076325c457816 */ /* 0x000fc40000000045 */
[----:B-1----:R-:W-:Y:S01]  /*f5f0*/  ISETP.LT.AND P5, PT, R68, UR6, !P0 ;  /* 0x0000000644007c0c */ /* 0x002fe2000c7a1270 */
[C---:B------:R-:W-:Y:S01]  /*f600*/  VIADD R75, R74.reuse, UR5 ;  /* 0x000000054a4b7c36 */ /* 0x040fe20008000000 */
[----:B------:R-:W1:Y:S01]  /*f610*/  LDCU UR6, c[0x0][0x39c] ;  /* 0x00007380ff0677ac */ /* 0x000e620008000800 */
[----:B------:R3:W-:Y:S01]  /*f620*/  @P4 STG.E.U16 desc[UR22][R72.64], R69 ;  /* 0x0000004548004986 */ /* 0x0007e2000c101516 */
[----:B------:R-:W-:-:S04]  /*f630*/  LEA R68, P4, R74, R0, 0x1 ;  /* 0x000000004a447211 */ /* 0x000fc800078808ff */
[-C--:B---3--:R-:W-:Y:S01]  /*f640*/  LEA.HI.X.SX32 R69, R74, R3.reuse, 0x1, P4 ;  /* 0x000000034a457211 */ /* 0x088fe200020f0eff */
[C---:B------:R-:W-:Y:S01]  /*f650*/  VIADD R74, R2.reuse, 0xc3 ;  /* 0x000000c3024a7836 */ /* 0x040fe20000000000 */
[C---:B------:R-:W-:Y:S01]  /*f660*/  LEA R70, P4, R75.reuse, R0, 0x1 ;  /* 0x000000004b467211 */ /* 0x040fe200078808ff */
[----:B------:R-:W-:Y:S02]  /*f670*/  VIADD R73, R2, 0xc4 ;  /* 0x000000c402497836 */ /* 0x000fe40000000000 */
[----:B------:R3:W-:Y:S01]  /*f680*/  @P6 STG.E.U16 desc[UR22][R68.64], R94 ;  /* 0x0000005e44006986 */ /* 0x0007e2000c101516 */
[C---:B------:R-:W-:Y:S01]  /*f690*/  LEA.HI.X.SX32 R71, R75.reuse, R3, 0x1, P4 ;  /* 0x000000034b477211 */ /* 0x040fe200020f0eff */
[----:B------:R-:W-:Y:S01]  /*f6a0*/  VIADD R75, R75, UR5 ;  /* 0x000000054b4b7c36 */ /* 0x000fe20008000000 */
[----:B0-----:R-:W-:Y:S01]  /*f6b0*/  ISETP.LT.AND P4, PT, R74, UR4, !P0 ;  /* 0x000000044a007c0c */ /* 0x001fe2000c781270 */
[----:B------:R-:W0:Y:S02]  /*f6c0*/  LDCU UR4, c[0x0][0x39c] ;  /* 0x00007380ff0477ac */ /* 0x000e240008000800 */
[----:B------:R4:W-:Y:S01]  /*f6d0*/  @P2 STG.E.U16 desc[UR22][R70.64], R76 ;  /* 0x0000004c46002986 */ /* 0x0009e2000c101516 */
[----:B------:R-:W-:-:S02]  /*f6e0*/  VIADD R72, R75, UR5 ;  /* 0x000000054b487c36 */ /* 0x000fc40008000000 */
[----:B---3--:R-:W-:-:S03]  /*f6f0*/  VIADD R69, R2, 0xc5 ;  /* 0x000000c502457836 */ /* 0x008fc60000000000 */
[C---:B------:R-:W-:Y:S02]  /*f700*/  LEA R68, P6, R72.reuse, R0, 0x1 ;  /* 0x0000000048447211 */ /* 0x040fe400078c08ff */
[----:B----4-:R-:W-:Y:S02]  /*f710*/  F2FP.F16.F32.PACK_AB R71, R5, R4 ;  /* 0x000000040547723e */ /* 0x010fe400000000ff */
[----:B------:R-:W-:Y:S02]  /*f720*/  LEA R4, P2, R75, R0, 0x1 ;  /* 0x000000004b047211 */ /* 0x000fe400078408ff */
[----:B------:R-:W-:Y:S02]  /*f730*/  PRMT R74, R71, 0x7610, R74 ;  /* 0x00007610474a7816 */ /* 0x000fe4000000004a */
[-C--:B------:R-:W-:Y:S02]  /*f740*/  LEA.HI.X.SX32 R5, R75, R3.reuse, 0x1, P2 ;  /* 0x000000034b057211 */ /* 0x080fe400010f0eff */
[----:B-1----:R-:W-:Y:S01]  /*f750*/  ISETP.LT.AND P2, PT, R73, UR6, !P0 ;  /* 0x0000000649007c0c */ /* 0x002fe2000c741270 */
[----:B------:R-:W1:Y:S02]  /*f760*/  LDCU UR6, c[0x0][0x39c] ;  /* 0x00007380ff0677ac */ /* 0x000e640008000800 */
[----:B------:R3:W-:Y:S01]  /*f770*/  @P3 STG.E.U16 desc[UR22][R4.64], R74 ;  /* 0x0000004a04003986 */ /* 0x0007e2000c101516 */
[----:B--2---:R-:W-:Y:S01]  /*f780*/  ISETP.LT.AND P3, PT, R69, UR7, !P0 ;  /* 0x0000000745007c0c */ /* 0x004fe2000c761270 */
[----:B------:R-:W2:Y:S01]  /*f790*/  LDCU UR7, c[0x0][0x39c] ;  /* 0x00007380ff0777ac */ /* 0x000ea20008000800 */
[C---:B------:R-:W-:Y:S01]  /*f7a0*/  LEA.HI.X.SX32 R69, R72.reuse, R3, 0x1, P6 ;  /* 0x0000000348457211 */ /* 0x040fe200030f0eff */
[----:B------:R-:W-:-:S04]  /*f7b0*/  VIADD R72, R72, UR5 ;  /* 0x0000000548487c36 */ /* 0x000fc80008000000 */
[C---:B------:R-:W-:Y:S01]  /*f7c0*/  VIADD R6, R72.reuse, UR5 ;  /* 0x0000000548067c36 */ /* 0x040fe20008000000 */
[----:B------:R-:W-:Y:S02]  /*f7d0*/  LEA R70, P6, R72, R0, 0x1 ;  /* 0x0000000048467211 */ /* 0x000fe400078c08ff */
[----:B---3--:R-:W-:Y:S01]  /*f7e0*/  PRMT R5, R71, 0x7632, R5 ;  /* 0x0000763247057816 */ /* 0x008fe20000000005 */
[----:B------:R-:W-:-:S04]  /*f7f0*/  VIADD R71, R2, 0xc6 ;  /* 0x000000c602477836 */ /* 0x000fc80000000000 */
[----:B------:R3:W-:Y:S01]  /*f800*/  @P1 STG.E.U16 desc[UR22][R68.64], R5 ;  /* 0x0000000544001986 */ /* 0x0007e2000c101516 */
[----:B0-----:R-:W-:Y:S01]  /*f810*/  ISETP.LT.AND P1, PT, R71, UR4, !P0 ;  /* 0x0000000447007c0c */ /* 0x001fe2000c721270 */
[----:B------:R-:W0:Y:S01]  /*f820*/  LDCU UR4, c[0x0][0x39c] ;  /* 0x00007380ff0477ac */ /* 0x000e220008000800 */
[-C--:B------:R-:W-:Y:S01]  /*f830*/  LEA.HI.X.SX32 R71, R72, R3.reuse, 0x1, P6 ;  /* 0x0000000348477211 */ /* 0x080fe200030f0eff */
[----:B------:R-:W-:Y:S01]  /*f840*/  VIADD R72, R2, 0xc7 ;  /* 0x000000c702487836 */ /* 0x000fe20000000000 */
[C---:B------:R-:W-:Y:S02]  /*f850*/  LEA R4, P6, R6.reuse, R0, 0x1 ;  /* 0x0000000006047211 */ /* 0x040fe400078c08ff */
[----:B---3--:R-:W-:Y:S02]  /*f860*/  PRMT R69, R7, 0x7610, R69 ;  /* 0x0000761007457816 */ /* 0x008fe40000000045 */
[----:B------:R-:W-:-:S03]  /*f870*/  LEA.HI.X.SX32 R5, R6, R3, 0x1, P6 ;  /* 0x0000000306057211 */ /* 0x000fc600030f0eff */
[----:B------:R3:W-:Y:S01]  /*f880*/  @P5 STG.E.U16 desc[UR22][R70.64], R69 ;  /* 0x0000004546005986 */ /* 0x0007e2000c101516 */
[----:B-1----:R-:W-:Y:S01]  /*f890*/  ISETP.LT.AND P5, PT, R72, UR6, !P0 ;  /* 0x0000000648007c0c */ /* 0x002fe2000c7a1270 */
[----:B------:R-:W1:Y:S01]  /*f8a0*/  LDCU UR6, c[0x0][0x39c] ;  /* 0x00007380ff0677ac */ /* 0x000e620008000800 */
[----:B---3--:R-:W-:Y:S01]  /*f8b0*/  PRMT R71, R7, 0x7632, R71 ;  /* 0x0000763207477816 */ /* 0x008fe20000000047 */
[----:B------:R-:W-:-:S04]  /*f8c0*/  VIADD R7, R6, UR5 ;  /* 0x0000000506077c36 */ /* 0x000fc80008000000 */
[----:B------:R3:W-:Y:S01]  /*f8d0*/  @P4 STG.E.U16 desc[UR22][R4.64], R71 ;  /* 0x0000004704004986 */ /* 0x0007e2000c101516 */
[C---:B------:R-:W-:Y:S01]  /*f8e0*/  LEA R6, P4, R7.reuse, R0, 0x1 ;  /* 0x0000000007067211 */ /* 0x040fe200078808ff */
[----:B------:R-:W-:-:S03]  /*f8f0*/  VIADD R68, R7, UR5 ;  /* 0x0000000507447c36 */ /* 0x000fc60008000000 */
[----:B------:R-:W-:Y:S02]  /*f900*/  LEA.HI.X.SX32 R7, R7, R3, 0x1, P4 ;  /* 0x0000000307077211 */ /* 0x000fe400020f0eff */
[----:B---3--:R-:W-:Y:S01]  /*f910*/  F2FP.F16.F32.PACK_AB R5, R9, R8 ;  /* 0x000000080905723e */ /* 0x008fe200000000ff */
        /* <DEDUP_REMOVED lines=13> */
[----:B---3--:R-:W-:Y:S02]  /*f9f0*/  VIADD R6, R2, 0xca ;  /* 0x000000ca02067836 */ /* 0x008fe40000000000 */
[C---:B------:R-:W-:Y:S01]  /*fa00*/  VIADD R10, R68.reuse, UR5 ;  /* 0x00000005440a7c36 */ /* 0x040fe20008000000 */
[-C--:B------:R-:W-:Y:S01]  /*fa10*/  LEA.HI.X.SX32 R5, R68, R3.reuse, 0x1, P3 ;  /* 0x0000000344057211 */ /* 0x080fe200018f0eff */
[----:B------:R-:W-:Y:S01]  /*fa20*/  VIADD R7, R2, 0xcb ;  /* 0x000000cb02077836 */ /* 0x000fe20000000000 */
[----:B0-----:R-:W-:Y:S01]  /*fa30*/  ISETP.LT.AND P3, PT, R6, UR4, !P0 ;  /* 0x0000000406007c0c */ /* 0x001fe2000c761270 */
[----:B------:R-:W0:Y:S01]  /*fa40*/  LDCU UR4, c[0x0][0x39c] ;  /* 0x00007380ff0477ac */ /* 0x000e220008000800 */
[----:B------:R-:W-:Y:S01]  /*fa50*/  LEA R6, P4, R10, R0, 0x1 ;  /* 0x000000000a067211 */ /* 0x000fe200078808ff */
[----:B------:R3:W-:Y:S01]  /*fa60*/  @P1 STG.E.U16 desc[UR22][R4.64], R11 ;  /* 0x0000000b04001986 */ /* 0x0007e2000c101516 */
[----:B--2---:R-:W-:Y:S01]  /*fa70*/  ISETP.LT.AND P1, PT, R7, UR7, !P0 ;  /* 0x0000000707007c0c */ /* 0x004fe2000c721270 */
[----:B----4-:R-:W-:Y:S01]  /*fa80*/  VIADD R8, R2, 0xcc ;  /* 0x000000cc02087836 */ /* 0x010fe20000000000 */
[C---:B------:R-:W-:Y:S01]  /*fa90*/  LEA.HI.X.SX32 R7, R10.reuse, R3, 0x1, P4 ;  /* 0x000000030a077211 */ /* 0x040fe200020f0eff */
[----:B------:R-:W-:Y:S01]  /*faa0*/  VIADD R10, R10, UR5 ;  /* 0x000000050a0a7c36 */ /* 0x000fe20008000000 */
[----:B------:R-:W2:Y:S02]  /*fab0*/  LDCU UR7, c[0x0][0x39c] ;  /* 0x00007380ff0777ac */ /* 0x000ea40008000800 */
[----:B-1----:R-:W-:Y:S01]  /*fac0*/  ISETP.LT.AND P4, PT, R8, UR6, !P0 ;  /* 0x0000000608007c0c */ /* 0x002fe2000c781270 */
[----:B------:R-:W1:Y:S01]  /*fad0*/  LDCU UR6, c[0x0][0x39c] ;  /* 0x00007380ff0677ac */ /* 0x000e620008000800 */
[----:B---3--:R-:W-:Y:S01]  /*fae0*/  PRMT R5, R11, 0x7632, R5 ;  /* 0x000076320b057816 */ /* 0x008fe20000000005 */
[----:B------:R-:W-:-:S04]  /*faf0*/  VIADD R11, R10, UR5 ;  /* 0x000000050a0b7c36 */ /* 0x000fc80008000000 */
[----:B------:R3:W-:Y:S01]  /*fb00*/  @P5 STG.E.U16 desc[UR22][R6.64], R5 ;  /* 0x0000000506005986 */ /* 0x0007e2000c101516 */
[----:B------:R-:W-:-:S04]  /*fb10*/  LEA R8, P5, R10, R0, 0x1 ;  /* 0x000000000a087211 */ /* 0x000fc800078a08ff */
[-C--:B------:R-:W-:Y:S01]  /*fb20*/  LEA.HI.X.SX32 R9, R10, R3.reuse, 0x1, P5 ;  /* 0x000000030a097211 */ /* 0x080fe200028f0eff */
[----:B------:R-:W-:Y:S01]  /*fb30*/  VIADD R10, R2, 0xcd ;  /* 0x000000cd020a7836 */ /* 0x000fe20000000000 */
[C---:B------:R-:W-:Y:S02]  /*fb40*/  LEA R4, P5, R11.reuse, R0, 0x1 ;  /* 0x000000000b047211 */ /* 0x040fe400078a08ff */
[----:B---3--:R-:W-:Y:S01]  /*fb50*/  PRMT R7, R12, 0x7610, R7 ;  /* 0x000076100c077816 */ /* 0x008fe20000000007 */
[----:B------:R-:W-:Y:S01]  /*fb60*/  VIADD R12, R2, 0xce ;  /* 0x000000ce020c7836 */ /* 0x000fe20000000000 */
[C---:B------:R-:W-:Y:S01]  /*fb70*/  LEA.HI.X.SX32 R5, R11.reuse, R3, 0x1, P5 ;  /* 0x000000030b057211 */ /* 0x040fe200028f0eff */
[----:B------:R-:W-:Y:S01]  /*fb80*/  VIADD R11, R11, UR5 ;  /* 0x000000050b0b7c36 */ /* 0x000fe20008000000 */
[----:B0-----:R-:W-:Y:S01]  /*fb90*/  ISETP.LT.AND P5, PT, R10, UR4, !P0 ;  /* 0x000000040a007c0c */ /* 0x001fe2000c7a1270 */
[----:B------:R0:W-:Y:S01]  /*fba0*/  @P6 STG.E.U16 desc[UR22][R8.64], R7 ;  /* 0x0000000708006986 */ /* 0x0001e2000c101516 */
[----:B------:R-:W3:Y:S01]  /*fbb0*/  LDCU UR4, c[0x0][0x39c] ;  /* 0x00007380ff0477ac */ /* 0x000ee20008000800 */
[----:B------:R-:W-:-:S02]  /*fbc0*/  VIADD R10, R11, UR5 ;  /* 0x000000050b0a7c36 */ /* 0x000fc40008000000 */
[----:B------:R4:W-:Y:S01]  /*fbd0*/  @P2 STG.E.U16 desc[UR22][R4.64], R13 ;  /* 0x0000000d04002986 */ /* 0x0009e2000c101516 */
[----:B------:R-:W-:-:S04]  /*fbe0*/  LEA R6, P2, R11, R0, 0x1 ;  /* 0x000000000b067211 */ /* 0x000fc800078408ff */
[-C--:B0-----:R-:W-:Y:S01]  /*fbf0*/  LEA.HI.X.SX32 R7, R11, R3.reuse, 0x1, P2 ;  /* 0x000000030b077211 */ /* 0x081fe200010f0eff */
[----:B------:R-:W-:Y:S01]  /*fc00*/  VIADD R9, R2, 0xcf ;  /* 0x000000cf02097836 */ /* 0x000fe20000000000 */
[----:B------:R-:W-:Y:S02]  /*fc10*/  LEA R8, P6, R10, R0, 0x1 ;  /* 0x000000000a087211 */ /* 0x000fe400078c08ff */
[----:B-1----:R-:W-:Y:S01]  /*fc20*/  ISETP.LT.AND P2, PT, R12, UR6, !P0 ;  /* 0x000000060c007c0c */ /* 0x002fe2000c741270 */
[----:B------:R0:W-:Y:S01]  /*fc30*/  @P3 STG.E.U16 desc[UR22][R6.64], R14 ;  /* 0x0000000e06003986 */ /* 0x0001e2000c101516 */
[----:B------:R-:W1:Y:S01]  /*fc40*/  LDCU UR6, c[0x0][0x39c] ;  /* 0x00007380ff0677ac */ /* 0x000e620008000800 */
[----:B--2---:R-:W-:Y:S01]  /*fc50*/  ISETP.LT.AND P3, PT, R9, UR7, !P0 ;  /* 0x0000000709007c0c */ /* 0x004fe2000c761270 */
[----:B----4-:R-:W-:Y:S01]  /*fc60*/  VIADD R5, R2, 0xd0 ;  /* 0x000000d002057836 */ /* 0x010fe20000000000 */
[C---:B------:R-:W-:Y:S01]  /*fc70*/  LEA.HI.X.SX32 R9, R10.reuse, R3, 0x1, P6 ;  /* 0x000000030a097211 */ /* 0x040fe200030f0eff */
[----:B------:R-:W-:Y:S01]  /*fc80*/  VIADD R10, R10, UR5 ;  /* 0x000000050a0a7c36 */ /* 0x000fe20008000000 */
[----:B------:R-:W2:Y:S01]  /*fc90*/  LDCU UR7, c[0x0][0x39c] ;  /* 0x00007380ff0777ac */ /* 0x000ea20008000800 */
[----:B------:R-:W-:-:S02]  /*fca0*/  VIADD R12, R2, 0xd2 ;  /* 0x000000d2020c7836 */ /* 0x000fc40000000000 */
[C---:B------:R-:W-:Y:S01]  /*fcb0*/  VIADD R11, R10.reuse, UR5 ;  /* 0x000000050a0b7c36 */ /* 0x040fe20008000000 */
[----:B------:R-:W-:Y:S02]  /*fcc0*/  LEA R4, P6, R10, R0, 0x1 ;  /* 0x000000000a047211 */ /* 0x000fe400078c08ff */
[----:B0-----:R-:W-:-:S05]  /*fcd0*/  PRMT R7, R14, 0x7632, R7 ;  /* 0x000076320e077816 */ /* 0x001fca0000000007 */
[----:B------:R0:W-:Y:S01]  /*fce0*/  @P1 STG.E.U16 desc[UR22][R8.64], R7 ;  /* 0x0000000708001986 */ /* 0x0001e2000c101516 */
[----:B---3--:R-:W-:Y:S01]  /*fcf0*/  ISETP.LT.AND P1, PT, R5, UR4, !P0 ;  /* 0x0000000405007c0c */ /* 0x008fe2000c721270 */
[----:B------:R-:W3:Y:S01]  /*fd00*/  LDCU UR4, c[0x0][0x39c] ;  /* 0x00007380ff0477ac */ /* 0x000ee20008000800 */
[----:B------:R-:W-:Y:S01]  /*fd10*/  LEA.HI.X.SX32 R5, R10, R3, 0x1, P6 ;  /* 0x000000030a057211 */ /* 0x000fe200030f0eff */
[----:B------:R-:W-:Y:S01]  /*fd20*/  VIADD R10, R2, 0xd1 ;  /* 0x000000d1020a7836 */ /* 0x000fe20000000000 */
[----:B------:R-:W-:-:S03]  /*fd30*/  LEA R6, P6, R11, R0, 0x1 ;  /* 0x000000000b067211 */ /* 0x000fc600078c08ff */
[----:B------:R4:W-:Y:S01]  /*fd40*/  @P4 STG.E.U16 desc[UR22][R4.64], R16 ;  /* 0x0000001004004986 */ /* 0x0009e2000c101516 */
[----:B-1----:R-:W-:Y:S01]  /*fd50*/  ISETP.LT.AND P4, PT, R10, UR6, !P0 ;  /* 0x000000060a007c0c */ /* 0x002fe2000c781270 */
[----:B------:R-:W1:Y:S01]  /*fd60*/  LDCU UR6, c[0x0][0x39c] ;  /* 0x00007380ff0677ac */ /* 0x000e620008000800 */
[C---:B0-----:R-:W-:Y:S01]  /*fd70*/  LEA.HI.X.SX32 R7, R11.reuse, R3, 0x1, P6 ;  /* 0x000000030b077211 */ /* 0x041fe200030f0eff */
[----:B------:R-:W-:-:S04]  /*fd80*/  VIADD R11, R11, UR5 ;  /* 0x000000050b0b7c36 */ /* 0x000fc80008000000 */
[C---:B------:R-:W-:Y:S01]  /*fd90*/  VIADD R10, R11.reuse, UR5 ;  /* 0x000000050b0a7c36 */ /* 0x040fe20008000000 */
[----:B----4-:R-:W-:Y:S02]  /*fda0*/  PRMT R5, R16, 0x7632, R5 ;  /* 0x0000763210057816 */ /* 0x010fe40000000005 */
[----:B---3--:R-:W-:Y:S01]  /*fdb0*/  ISETP.LT.AND P6, PT, R12, UR4, !P0 ;  /* 0x000000040c007c0c */ /* 0x008fe2000c7c1270 */
[----:B------:R-:W0:Y:S01]  /*fdc0*/  LDCU UR4, c[0x0][0x39c] ;  /* 0x00007380ff0477ac */ /* 0x000e220008000800 */
[----:B------:R-:W-:Y:S01]  /*fdd0*/  VIADD R12, R2, 0xd8 ;  /* 0x000000d8020c7836 */ /* 0x000fe20000000000 */
[----:B------:R3:W-:Y:S01]  /*fde0*/  @P5 STG.E.U16 desc[UR22][R6.64], R5 ;  /* 0x0000000506005986 */ /* 0x0007e2000c101516 */
[----:B------:R-:W-:-:S04]  /*fdf0*/  LEA R8, P5, R11, R0, 0x1 ;  /* 0x000000000b087211 */ /* 0x000fc800078a08ff */
[----:B------:R-:W-:Y:S02]  /*fe00*/  LEA.HI.X.SX32 R9, R11, R3, 0x1, P5 ;  /* 0x000000030b097211 */ /* 0x000fe400028f0eff */
[----:B------:R-:W-:-:S03]  /*fe10*/  LEA R4, P5, R10, R0, 0x1 ;  /* 0x000000000a047211 */ /* 0x000fc600078a08ff */
[----:B------:R4:W-:Y:S01]  /*fe20*/  @P2 STG.E.U16 desc[UR22][R8.64], R18 ;  /* 0x0000001208002986 */ /* 0x0009e2000c101516 */
[----:B---3--:R-:W-:Y:S01]  /*fe30*/  VIADD R6, R2, 0xd3 ;  /* 0x000000d302067836 */ /* 0x008fe20000000000 */
        /* <DEDUP_REMOVED lines=9> */
[----:B------:R-:W-:Y:S01]  /*fed0*/  VIADD R9, R2, 0xd5 ;  /* 0x000000d502097836 */ /* 0x000fe20000000000 */
[-C--:B---3--:R-:W-:Y:S01]  /*fee0*/  LEA.HI.X.SX32 R7, R10, R3.reuse, 0x1, P3 ;  /* 0x000000030a077211 */ /* 0x088fe200018f0eff */
[----:B------:R-:W-:Y:S01]  /*fef0*/  VIADD R4, R2, 0xd6 ;  /* 0x000000d602047836 */ /* 0x000fe20000000000 */
[----:B0-----:R-:W-:Y:S01]  /*ff00*/  ISETP.LT.AND P3, PT, R8, UR4, !P0 ;  /* 0x0000000408007c0c */ /* 0x001fe2000c761270 */
[----:B------:R-:W0:Y:S01]  /*ff10*/  LDCU UR4, c[0x0][0x39c] ;  /* 0x00007380ff0477ac */ /* 0x000e220008000800 */
[----:B------:R-:W-:Y:S01]  /*ff20*/  LEA R8, P5, R11, R0, 0x1 ;  /* 0x000000000b087211 */ /* 0x000fe200078a08ff */
[----:B------:R-:W-:Y:S01]  /*ff30*/  @P1 STG.E.U16 desc[UR22][R6.64], R20 ;  /* 0x0000001406001986 */ /* 0x000fe2000c101516 */
[----:B--2---:R-:W-:Y:S01]  /*ff40*/  ISETP.LT.AND P1, PT, R9, UR7, !P0 ;  /* 0x0000000709007c0c */ /* 0x004fe2000c721270 */
        /* <DEDUP_REMOVED lines=10> */
[----:B------:R-:W-:Y:S01]  /*fff0*/  VIADD R11, R2, 0xd7 ;  /* 0x000000d7020b7836 */ /* 0x000fe20000000000 */
[-C--:B------:R-:W-:Y:S02]  /*10000*/  LEA R6, P4, R10, R0.reuse, 0x1 ;  /* 0x000000000a067211 */ /* 0x080fe400078808ff */
[----:B------:R-:W-:Y:S01]  /*10010*/  PRMT R9, R22, 0x7632, R9 ;  /* 0x0000763216097816 */ /* 0x000fe20000000009 */
[----:B------:R3:W-:Y:S01]  /*10020*/  @P6 STG.E.U16 desc[UR22][R4.64], R22 ;  /* 0x0000001604006986 */ /* 0x0007e2000c101516 */
[C---:B------:R-:W-:Y:S01]  /*10030*/  LEA.HI.X.SX32 R7, R10.reuse, R3, 0x1, P4 ;  /* 0x000000030a077211 */ /* 0x040fe200020f0eff */
[----:B------:R-:W-:Y:S01]  /*10040*/  VIADD R10, R10, UR5 ;  /* 0x000000050a0a7c36 */ /* 0x000fe20008000000 */
[----:B0-----:R-:W-:Y:S01]  /*10050*/  ISETP.LT.AND P4, PT, R11, UR4, !P0 ;  /* 0x000000040b007c0c */ /* 0x001fe2000c781270 */
[----:B------:R-:W0:Y:S02]  /*10060*/  LDCU UR4, c[0x0][0x39c] ;  /* 0x00007380ff0477ac */ /* 0x000e240008000800 */
[----:B------:R4:W-:Y:S01]  /*10070*/  @P2 STG.E.U16 desc[UR22][R6.64], R9 ;  /* 0x0000000906002986 */ /* 0x0009e2000c101516 */
[C---:B------:R-:W-:Y:S01]  /*10080*/  LEA R8, P2, R10.reuse, R0, 0x1 ;  /* 0x000000000a087211 */ /* 0x040fe200078408ff */
[----:B------:R-:W-:-:S02]  /*10090*/  VIADD R11, R10, UR5 ;  /* 0x000000050a0b7c36 */ /* 0x000fc40008000000 */
[----:B---3--:R-:W-:-:S03]  /*100a0*/  VIADD R5, R2, 0xd9 ;  /* 0x000000d902057836 */ /* 0x008fc60000000000 */
[----:B------:R-:W-:Y:S02]  /*100b0*/  LEA R4, P6, R11, R0, 0x1 ;  /* 0x000000000b047211 */ /* 0x000fe400078c08ff */
[-C--:B----4-:R-:W-:Y:S01]  /*100c0*/  LEA.HI.X.SX32 R9, R10, R3.reuse, 0x1, P2 ;  /* 0x000000030a097211 */ /* 0x090fe200010f0eff */
[----:B------:R-:W-:Y:S01]  /*100d0*/  VIADD R7, R2, 0xda ;  /* 0x000000da02077836 */ /* 0x000fe20000000000 */
[----:B-1----:R-:W-:Y:S01]  /*100e0*/  ISETP.LT.AND P2, PT, R12, UR6, !P0 ;  /* 0x000000060c007c0c */ /* 0x002fe2000c741270 */
[----:B------:R-:W1:Y:S01]  /*100f0*/  LDCU UR6, c[0x0][0x39c] ;  /* 0x00007380ff0677ac */ /* 0x000e620008000800 */
[----:B------:R-:W-:Y:S01]  /*10100*/  VIADD R12, R2, 0xdc ;  /* 0x000000dc020c7836 */ /* 0x000fe20000000000 */
[----:B------:R3:W-:Y:S01]  /*10110*/  @P3 STG.E.U16 desc[UR22][R8.64], R24 ;  /* 0x0000001808003986 */ /* 0x0007e2000c101516 */
[----:B--2---:R-:W-:Y:S01]  /*10120*/  ISETP.LT.AND P3, PT, R5, UR7, !P0 ;  /* 0x0000000705007c0c */ /* 0x004fe2000c761270 */
[----:B------:R-:W2:Y:S01]  /*10130*/  LDCU UR7, c[0x0][0x39c] ;  /* 0x00007380ff0777ac */ /* 0x000ea20008000800 */
[C---:B------:R-:W-:Y:S01]  /*10140*/  LEA.HI.X.SX32 R5, R11.reuse, R3, 0x1, P6 ;  /* 0x000000030b057211 */ /* 0x040fe200030f0eff */
[----:B------:R-:W-:-:S04]  /*10150*/  VIADD R11, R11, UR5 ;  /* 0x000000050b0b7c36 */ /* 0x000fc80008000000 */
[C---:B------:R-:W-:Y:S01]  /*10160*/  VIADD R10, R11.reuse, UR5 ;  /* 0x000000050b0a7c36 */ /* 0x040fe20008000000 */
[----:B------:R-:W-:Y:S02]  /*10170*/  LEA R6, P6, R11, R0, 0x1 ;  /* 0x000000000b067211 */ /* 0x000fe400078c08ff */
[----:B---3--:R-:W-:-:S05]  /*10180*/  PRMT R9, R24, 0x7632, R9 ;  /* 0x0000763218097816 */ /* 0x008fca0000000009 */
[----:B------:R3:W-:Y:S01]  /*10190*/  @P1 STG.E.U16 desc[UR22][R4.64], R9 ;  /* 0x0000000904001986 */ /* 0x0007e2000c101516 */
[----:B0-----:R-:W-:Y:S01]  /*101a0*/  ISETP.LT.AND P1, PT, R7, UR4, !P0 ;  /* 0x0000000407007c0c */ /* 0x001fe2000c721270 */
[----:B------:R-:W0:Y:S01]  /*101b0*/  LDCU UR4, c[0x0][0x39c] ;  /* 0x00007380ff0477ac */ /* 0x000e220008000800 */
[----:B------:R-:W-:Y:S01]  /*101c0*/  LEA.HI.X.SX32 R7, R11, R3, 0x1, P6 ;  /* 0x000000030b077211 */ /* 0x000fe200030f0eff */
[----:B------:R-:W-:Y:S01]  /*101d0*/  VIADD R11, R2, 0xdb ;  /* 0x000000db020b7836 */ /* 0x000fe20000000000 */
[----:B------:R-:W-:-:S03]  /*101e0*/  LEA R8, P6, R10, R0, 0x1 ;  /* 0x000000000a087211 */ /* 0x000fc600078c08ff */
[----:B------:R-:W-:Y:S01]  /*101f0*/  @P5 STG.E.U16 desc[UR22][R6.64], R26 ;  /* 0x0000001a06005986 */ /* 0x000fe2000c101516 */
[----:B-1----:R-:W-:Y:S01]  /*10200*/  ISETP.LT.AND P5, PT, R11, UR6, !P0 ;  /* 0x000000060b007c0c */ /* 0x002fe2000c7a1270 */
[----:B------:R-:W1:Y:S01]  /*10210*/  LDCU UR6, c[0x0][0x39c] ;  /* 0x00007380ff0677ac */ /* 0x000e620008000800 */
[C---:B---3--:R-:W-:Y:S01]  /*10220*/  LEA.HI.X.SX32 R9, R10.reuse, R3, 0x1, P6 ;  /* 0x000000030a097211 */ /* 0x048fe200030f0eff */
[----:B------:R-:W-:Y:S01]  /*10230*/  VIADD R10, R10, UR5 ;  /* 0x000000050a0a7c36 */ /* 0x000fe20008000000 */
[----:B------:R-:W-:-:S03]  /*10240*/  PRMT R5, R26, 0x7632, R5 ;  /* 0x000076321a057816 */ /* 0x000fc60000000005 */
[C---:B------:R-:W-:Y:S02]  /*10250*/  VIADD R11, R10.reuse, UR5 ;  /* 0x000000050a0b7c36 */ /* 0x040fe40008000000 */
[----:B------:R3:W-:Y:S01]  /*10260*/  @P4 STG.E.U16 desc[UR22][R8.64], R5 ;  /* 0x0000000508004986 */ /* 0x0007e2000c101516 */
[-C--:B------:R-:W-:Y:S02]  /*10270*/  LEA R4, P4, R10, R0.reuse, 0x1 ;  /* 0x000000000a047211 */ /* 0x080fe400078808ff */
[----:B0-----:R-:W-:Y:S01]  /*10280*/  ISETP.LT.AND P6, PT, R12, UR4, !P0 ;  /* 0x000000040c007c0c */ /* 0x001fe2000c7c1270 */
[----:B------:R-:W0:Y:S01]  /*10290*/  LDCU UR4, c[0x0][0x39c] ;  /* 0x00007380ff0477ac */ /* 0x000e220008000800 */
[----:B------:R-:W-:Y:S01]  /*102a0*/  VIADD R12, R2, 0xe2 ;  /* 0x000000e2020c7836 */ /* 0x000fe20000000000 */
[----:B---3--:R-:W-:Y:S01]  /*102b0*/  LEA.HI.X.SX32 R5, R10, R3, 0x1, P4 ;  /* 0x000000030a057211 */ /* 0x008fe200020f0eff */
[----:B------:R-:W-:Y:S01]  /*102c0*/  VIADD R8, R2, 0xdd ;  /* 0x000000dd02087836 */ /* 0x000fe20000000000 */
[----:B------:R-:W-:-:S02]  /*102d0*/  LEA R6, P4, R11, R0, 0x1 ;  /* 0x000000000b067211 */ /* 0x000fc400078808ff */
[----:B------:R-:W-:Y:S01]  /*102e0*/  PRMT R9, R28, 0x7632, R9 ;  /* 0x000076321c097816 */ /* 0x000fe20000000009 */
[----:B------:R3:W-:Y:S01]  /*102f0*/  @P2 STG.E.U16 desc[UR22][R4.64], R28 ;  /* 0x0000001c04002986 */ /* 0x0007e2000c101516 */
[C---:B------:R-:W-:Y:S01]  /*10300*/  LEA.HI.X.SX32 R7, R11.reuse, R3, 0x1, P4 ;  /* 0x000000030b077211 */ /* 0x040fe200020f0eff */
[----:B------:R-:W-:Y:S01]  /*10310*/  VIADD R11, R11, UR5 ;  /* 0x000000050b0b7c36 */ /* 0x000fe20008000000 */
[----:B-1----:R-:W-:Y:S01]  /*10320*/  ISETP.LT.AND P2, PT, R8, UR6, !P0 ;  /* 0x0000000608007c0c */ /* 0x002fe2000c741270 */
[----:B------:R-:W1:Y:S02]  /*10330*/  LDCU UR6, c[0x0][0x39c] ;  /* 0x00007380ff0677ac */ /* 0x000e640008000800 */
[----:B------:R4:W-:Y:S01]  /*10340*/  @P3 STG.E.U16 desc[UR22][R6.64], R9 ;  /* 0x0000000906003986 */ /* 0x0009e2000c101516 */
[C---:B------:R-:W-:Y:S01]  /*10350*/  LEA R8, P3, R11.reuse, R0, 0x1 ;  /* 0x000000000b087211 */ /* 0x040fe200078608ff */
[----:B------:R-:W-:Y:S02]  /*10360*/  VIADD R10, R11, UR5 ;  /* 0x000000050b0a7c36 */ /* 0x000fe40008000000 */
[----:B---3--:R-:W-:-:S02]  /*10370*/  VIADD R4, R2, 0xde ;  /* 0x000000de02047836 */ /* 0x008fc40000000000 */
[C---:B------:R-:W-:Y:S01]  /*10380*/  VIADD R5, R2.reuse, 0xdf ;  /* 0x000000df02057836 */ /* 0x040fe20000000000 */
[-C--:B----4-:R-:W-:Y:S01]  /*10390*/  LEA.HI.X.SX32 R9, R11, R3.reuse, 0x1, P3 ;  /* 0x000000030b097211 */ /* 0x090fe200018f0eff */
[----:B------:R-:W-:Y:S01]  /*103a0*/  VIADD R6, R2, 0xe0 ;  /* 0x000000e002067836 */ /* 0x000fe20000000000 */
[----:B0-----:R-:W-:Y:S01]  /*103b0*/  ISETP.LT.AND P3, PT, R4, UR4, !P0 ;  /* 0x0000000404007c0c */ /* 0x001fe2000c761270 */
[----:B------:R-:W0:Y:S01]  /*103c0*/  LDCU UR4, c[0x0][0x39c] ;  /* 0x00007380ff0477ac */ /* 0x000e220008000800 */
[C---:B------:R-:W-:Y:S01]  /*103d0*/  LEA R4, P4, R10.reuse, R0, 0x1 ;  /* 0x000000000a047211 */ /* 0x040fe200078808ff */
        /* <DEDUP_REMOVED lines=13> */
[CC--:B------:R-:W-:Y:S02]  /*104b0*/  LEA R8, P5, R11.reuse, R0.reuse, 0x1 ;  /* 0x000000000b087211 */ /* 0x0c0fe400078a08ff */
        /* <DEDUP_REMOVED lines=38> */
[CC--:B------:R-:W-:Y:S02]  /*10720*/  LEA R6, P5, R11.reuse, R0.reuse, 0x1 ;  /* 0x000000000b067211 */ /* 0x0c0fe400078a08ff */
[----:B0-----:R-:W-:Y:S01]  /*10730*/  ISETP.LT.AND P6, PT, R12, UR4, !P0 ;  /* 0x000000040c007c0c */ /* 0x001fe2000c7c1270 */
[----:B------:R-:W0:Y:S01]  /*10740*/  LDCU UR4, c[0x0][0x39c] ;  /* 0x00007380ff0477ac */ /* 0x000e220008000800 */
[C---:B------:R-:W-:Y:S01]  /*10750*/  VIADD R12, R2.reuse, 0xec ;  /* 0x000000ec020c7836 */ /* 0x040fe20000000000 */
        /* <DEDUP_REMOVED lines=13> */
[----:B------:R-:W-:-:S03]  /*10830*/  VIADD R7, R2, 0xe9 ;  /* 0x000000e902077836 */ /* 0x000fc60000000000 */
[----:B0-----:R-:W-:Y:S01]  /*10840*/  ISETP.LT.AND P5, PT, R6, UR4, !P0 ;  /* 0x0000000406007c0c */ /* 0x001fe2000c7a1270 */
[----:B----4-:R-:W-:Y:S01]  /*10850*/  VIADD R8, R2, 0xea ;  /* 0x000000ea02087836 */ /* 0x010fe20000000000 */
[----:B------:R-:W-:Y:S01]  /*10860*/  LEA.HI.X.SX32 R5, R10, R3, 0x1, P3 ;  /* 0x000000030a057211 */ /* 0x000fe200018f0eff */
[----:B------:R-:W0:Y:S01]  /*10870*/  LDCU UR4, c[0x0][0x39c] ;  /* 0x00007380ff0477ac */ /* 0x000e220008000800 */
[----:B------:R-:W-:-:S03]  /*10880*/  LEA R6, P3, R11, R0, 0x1 ;  /* 0x000000000b067211 */ /* 0x000fc600078608ff */
[----:B------:R3:W-:Y:S01]  /*10890*/  @P1 STG.E.U16 desc[UR22][R4.64], R40 ;  /* 0x0000002804001986 */ /* 0x0007e2000c101516 */
[----:B--2---:R-:W-:Y:S01]  /*108a0*/  ISETP.LT.AND P1, PT, R7, UR7, !P0 ;  /* 0x0000000707007c0c */ /* 0x004fe2000c721270 */
[----:B------:R-:W2:Y:S01]  /*108b0*/  LDCU UR7, c[0x0][0x39c] ;  /* 0x00007380ff0777ac */ /* 0x000ea20008000800 */
[C---:B------:R-:W-:Y:S01]  /*108c0*/  LEA.HI.X.SX32 R7, R11.reuse, R3, 0x1, P3 ;  /* 0x000000030b077211 */ /* 0x040fe200018f0eff */
[----:B------:R-:W-:Y:S01]  /*108d0*/  VIADD R11, R11, UR5 ;  /* 0x000000050b0b7c36 */ /* 0x000fe20008000000 */
[----:B-1----:R-:W-:Y:S01]  /*108e0*/  ISETP.LT.AND P3, PT, R8, UR6, !P0 ;  /* 0x0000000608007c0c */ /* 0x002fe2000c761270 */
[----:B------:R-:W1:Y:S02]  /*108f0*/  LDCU UR6, c[0x0][0x39c] ;  /* 0x00007380ff0677ac */ /* 0x000e640008000800 */
[----:B------:R-:W-:Y:S01]  /*10900*/  VIADD R10, R11, UR5 ;  /* 0x000000050b0a7c36 */ /* 0x000fe20008000000 */
[----:B---3--:R-:W-:-:S05]  /*10910*/  PRMT R5, R40, 0x7632, R5 ;  /* 0x0000763228057816 */ /* 0x008fca0000000005 */
[----:B------:R3:W-:Y:S01]  /*10920*/  @P4 STG.E.U16 desc[UR22][R6.64], R5 ;  /* 0x0000000506004986 */ /* 0x0007e2000c101516 */
[----:B------:R-:W-:-:S04]  /*10930*/  LEA R8, P4, R11, R0, 0x1 ;  /* 0x000000000b087211 */ /* 0x000fc800078808ff */
[----:B------:R-:W-:Y:S01]  /*10940*/  LEA.HI.X.SX32 R9, R11, R3, 0x1, P4 ;  /* 0x000000030b097211 */ /* 0x000fe200020f0eff */
[----:B------:R-:W-:Y:S01]  /*10950*/  VIADD R11, R2, 0xeb ;  /* 0x000000eb020b7836 */ /* 0x000fe20000000000 */
[----:B------:R-:W-:-:S03]  /*10960*/  LEA R4, P4, R10, R0, 0x1 ;  /* 0x000000000a047211 */ /* 0x000fc600078808ff */
[----:B------:R4:W-:Y:S01]  /*10970*/  @P6 STG.E.U16 desc[UR22][R8.64], R42 ;  /* 0x0000002a08006986 */ /* 0x0009e2000c101516 */
[----:B---3--:R-:W-:Y:S02]  /*10980*/  PRMT R7, R42, 0x7632, R7 ;  /* 0x000076322a077816 */ /* 0x008fe40000000007 */
        /* <DEDUP_REMOVED lines=9> */
[-C--:B---3--:R-:W-:Y:S01]  /*10a20*/  LEA.HI.X.SX32 R7, R10, R3.reuse, 0x1, P2 ;  /* 0x000000030a077211 */ /* 0x088fe200010f0eff */
        /* <DEDUP_REMOVED lines=21> */
[C---:B---3--:R-:W-:Y:S01]  /*10b80*/  LEA.HI.X.SX32 R7, R10.reuse, R3, 0x1, P6 ;  /* 0x000000030a077211 */ /* 0x048fe200030f0eff */
[----:B------:R-:W-:-:S04]  /*10b90*/  VIADD R10, R10, UR5 ;  /* 0x000000050a0a7c36 */ /* 0x000fc80008000000 */
[----:B------:R-:W-:Y:S01]  /*10ba0*/  VIADD R11, R10, UR5 ;  /* 0x000000050a0b7c36 */ /* 0x000fe20008000000 */
[----:B----4-:R-:W-:-:S04]  /*10bb0*/  PRMT R5, R46, 0x7632, R5 ;  /* 0x000076322e057816 */ /* 0x010fc80000000005 */
[-C--:B------:R-:W-:Y:S01]  /*10bc0*/  LEA R4, P6, R11, R0.reuse, 0x1 ;  /* 0x000000000b047211 */ /* 0x080fe200078c08ff */
[----:B------:R3:W-:Y:S01]  /*10bd0*/  @P4 STG.E.U16 desc[UR22][R6.64], R5 ;  /* 0x0000000506004986 */ /* 0x0007e2000c101516 */
[----:B------:R-:W-:-:S04]  /*10be0*/  LEA R8, P4, R10, R0, 0x1 ;  /* 0x000000000a087211 */ /* 0x000fc800078808ff */
[-C--:B------:R-:W-:Y:S02]  /*10bf0*/  LEA.HI.X.SX32 R9, R10, R3.reuse, 0x1, P4 ;  /* 0x000000030a097211 */ /* 0x080fe400020f0eff */
[----:B0-----:R-:W-:Y:S01]  /*10c00*/  ISETP.LT.AND P4, PT, R12, UR4, !P0 ;  /* 0x000000040c007c0c */ /* 0x001fe2000c781270 */
[----:B------:R-:W0:Y:S01]  /*10c10*/  LDCU UR4, c[0x0][0x39c] ;  /* 0x00007380ff0477ac */ /* 0x000e220008000800 */
[C---:B------:R-:W-:Y:S01]  /*10c20*/  VIADD R12, R2.reuse, 0xf6 ;  /* 0x000000f6020c7836 */ /* 0x040fe20000000000 */
        /* <DEDUP_REMOVED lines=11> */
[----:B------:R-:W-:-:S03]  /*10ce0*/  VIADD R9, R2, 0xf3 ;  /* 0x000000f302097836 */ /* 0x000fc60000000000 */
[----:B0-----:R-:W-:Y:S01]  /*10cf0*/  ISETP.LT.AND P6, PT, R8, UR4, !P0 ;  /* 0x0000000408007c0c */ /* 0x001fe2000c7c1270 */
[----:B------:R-:W0:Y:S01]  /*10d00*/  LDCU UR4, c[0x0][0x39c] ;  /* 0x00007380ff0477ac */ /* 0x000e220008000800 */
[-C--:B---3--:R-:W-:Y:S01]  /*10d10*/  LEA.HI.X.SX32 R7, R11, R3.reuse, 0x1, P5 ;  /* 0x000000030b077211 */ /* 0x088fe200028f0eff */
[----:B------:R-:W-:Y:S01]  /*10d20*/  VIADD R4, R2, 0xf4 ;  /* 0x000000f402047836 */ /* 0x000fe20000000000 */
[-C--:B------:R-:W-:Y:S02]  /*10d30*/  LEA R8, P5, R10, R0.reuse, 0x1 ;  /* 0x000000000a087211 */ /* 0x080fe400078a08ff */
[----:B------:R-:W-:Y:S01]  /*10d40*/  PRMT R5, R50, 0x7632, R5 ;  /* 0x0000763232057816 */ /* 0x000fe20000000005 */
[----:B------:R-:W-:Y:S01]  /*10d50*/  @P1 STG.E.U16 desc[UR22][R6.64], R50 ;  /* 0x0000003206001986 */ /* 0x000fe2000c101516 */
[----:B--2---:R-:W-:Y:S01]  /*10d60*/  ISETP.LT.AND P1, PT, R9, UR7, !P0 ;  /* 0x0000000709007c0c */ /* 0x004fe2000c721270 */
[----:B------:R-:W2:Y:S01]  /*10d70*/  LDCU UR7, c[0x0][0x39c] ;  /* 0x00007380ff0777ac */ /* 0x000ea20008000800 */
[C---:B------:R-:W-:Y:S01]  /*10d80*/  LEA.HI.X.SX32 R9, R10.reuse, R3, 0x1, P5 ;  /* 0x000000030a097211 */ /* 0x040fe200028f0eff */
[----:B------:R-:W-:Y:S01]  /*10d90*/  VIADD R10, R10, UR5 ;  /* 0x000000050a0a7c36 */ /* 0x000fe20008000000 */
[----:B-1----:R-:W-:Y:S01]  /*10da0*/  ISETP.LT.AND P5, PT, R4, UR6, !P0 ;  /* 0x0000000604007c0c */ /* 0x002fe2000c7a1270 */
[----:B------:R-:W1:Y:S02]  /*10db0*/  LDCU UR6, c[0x0][0x39c] ;  /* 0x00007380ff0677ac */ /* 0x000e640008000800 */
[----:B------:R3:W-:Y:S01]  /*10dc0*/  @P3 STG.E.U16 desc[UR22][R8.64], R5 ;  /* 0x0000000508003986 */ /* 0x0007e2000c101516 */
[C---:B------:R-:W-:Y:S01]  /*10dd0*/  LEA R4, P3, R10.reuse, R0, 0x1 ;  /* 0x000000000a047211 */ /* 0x040fe200078608ff */
[----:B------:R-:W-:-:S03]  /*10de0*/  VIADD R11, R10, UR5 ;  /* 0x000000050a0b7c36 */ /* 0x000fc60008000000 */
        /* <DEDUP_REMOVED lines=8> */
[----:B------:R-:W0:Y:S01]  /*10e70*/  LDCU UR4, c[0x0][0x39c] ;  /* 0x00007380ff0477ac */ /* 0x000e220008000800 */
[----:B-1----:R-:W-:Y:S01]  /*10e80*/  ISETP.LT.AND P3, PT, R12, UR6, !P0 ;  /* 0x000000060c007c0c */ /* 0x002fe2000c761270 */
[----:B------:R1:W-:Y:S01]  /*10e90*/  @P2 STG.E.U16 desc[UR22][R6.64], R9 ;  /* 0x0000000906002986 */ /* 0x0003e2000c101516 */
[C---:B------:R-:W-:Y:S01]  /*10ea0*/  LEA R8, P2, R11.reuse, R0, 0x1 ;  /* 0x000000000b087211 */ /* 0x040fe200078408ff */
[----:B------:R-:W-:Y:S01]  /*10eb0*/  VIADD R10, R11, UR5 ;  /* 0x000000050b0a7c36 */ /* 0x000fe20008000000 */
[----:B------:R-:W4:Y:S01]  /*10ec0*/  LDCU UR6, c[0x0][0x39c] ;  /* 0x00007380ff0677ac */ /* 0x000f220008000800 */
[----:B------:R-:W-:-:S02]  /*10ed0*/  VIADD R12, R2, 0xfd ;  /* 0x000000fd020c7836 */ /* 0x000fc40000000000 */
[C---:B---3--:R-:W-:Y:S01]  /*10ee0*/  VIADD R5, R2.reuse, 0xf7 ;  /* 0x000000f702057836 */ /* 0x048fe20000000000 */
[-C--:B-1----:R-:W-:Y:S01]  /*10ef0*/  LEA.HI.X.SX32 R9, R11, R3.reuse, 0x1, P2 ;  /* 0x000000030b097211 */ /* 0x082fe200010f0eff */
[----:B------:R-:W-:Y:S01]  /*10f00*/  VIADD R6, R2, 0xf8 ;  /* 0x000000f802067836 */ /* 0x000fe20000000000 */
[-C--:B------:R-:W-:Y:S02]  /*10f10*/  LEA R4, P2, R10, R0.reuse, 0x1 ;  /* 0x000000000a047211 */ /* 0x080fe400078408ff */
[----:B------:R-:W-:Y:S01]  /*10f20*/  PRMT R7, R54, 0x7632, R7 ;  /* 0x0000763236077816 */ /* 0x000fe20000000007 */
[----:B------:R-:W-:Y:S01]  /*10f30*/  @P6 STG.E.U16 desc[UR22][R8.64], R54 ;  /* 0x0000003608006986 */ /* 0x000fe2000c101516 */
[----:B--2---:R-:W-:Y:S01]  /*10f40*/  ISETP.LT.AND P6, PT, R5, UR7, !P0 ;  /* 0x0000000705007c0c */ /* 0x004fe2000c7c1270 */
[----:B------:R-:W1:Y:S01]  /*10f50*/  LDCU UR7, c[0x0][0x39c] ;  /* 0x00007380ff0777ac */ /* 0x000e620008000800 */
[C---:B------:R-:W-:Y:S01]  /*10f60*/  LEA.HI.X.SX32 R5, R10.reuse, R3, 0x1, P2 ;  /* 0x000000030a057211 */ /* 0x040fe200010f0eff */
[----:B------:R-:W-:Y:S01]  /*10f70*/  VIADD R10, R10, UR5 ;  /* 0x000000050a0a7c36 */ /* 0x000fe20008000000 */
[----:B0-----:R-:W-:Y:S01]  /*10f80*/  ISETP.LT.AND P2, PT, R6, UR4, !P0 ;  /* 0x0000000406007c0c */ /* 0x001fe2000c741270 */
[----:B------:R-:W0:Y:S02]  /*10f90*/  LDCU UR4, c[0x0][0x39c] ;  /* 0x00007380ff0477ac */ /* 0x000e240008000800 */
[----:B------:R2:W-:Y:S01]  /*10fa0*/  @P1 STG.E.U16 desc[UR22][R4.64], R7 ;  /* 0x0000000704001986 */ /* 0x0005e2000c101516 */
[C---:B------:R-:W-:Y:S01]  /*10fb0*/  LEA R6, P1, R10.reuse, R0, 0x1 ;  /* 0x000000000a067211 */ /* 0x040fe200078208ff */
[----:B------:R-:W-:-:S03]  /*10fc0*/  VIADD R11, R10, UR5 ;  /* 0x000000050a0b7c36 */ /* 0x000fc60008000000 */
[-C--:B--2---:R-:W-:Y:S01]  /*10fd0*/  LEA.HI.X.SX32 R7, R10, R3.reuse, 0x1, P1 ;  /* 0x000000030a077211 */ /* 0x084fe200008f0eff */
[C---:B------:R-:W-:Y:S01]  /*10fe0*/  VIADD R10, R2.reuse, 0xf9 ;  /* 0x000000f9020a7836 */ /* 0x040fe20000000000 */
[C---:B------:R-:W-:Y:S01]  /*10ff0*/  LEA R8, P1, R11.reuse, R0, 0x1 ;  /* 0x000000000b087211 */ /* 0x040fe200078208ff */
[----:B------:R-:W-:Y:S02]  /*11000*/  VIADD R5, R2, 0xfa ;  /* 0x000000fa02057836 */ /* 0x000fe40000000000 */
[----:B------:R2:W-:Y:S01]  /*11010*/  @P5 STG.E.U16 desc[UR22][R6.64], R56 ;  /* 0x0000003806005986 */ /* 0x0005e2000c101516 */
[C---:B------:R-:W-:Y:S01]  /*11020*/  LEA.HI.X.SX32 R9, R11.reuse, R3, 0x1, P1 ;  /* 0x000000030b097211 */ /* 0x040fe200008f0eff */
[----:B------:R-:W-:Y:S01]  /*11030*/  VIADD R11, R11, UR5 ;  /* 0x000000050b0b7c36 */ /* 0x000fe20008000000 */
[----:B----4-:R-:W-:Y:S01]  /*11040*/  ISETP.LT.AND P1, PT, R10, UR6, !P0 ;  /* 0x000000060a007c0c */ /* 0x010fe2000c721270 */
[----:B------:R-:W-:Y:S01]  /*11050*/  VIADD R10, R2, 0xfb ;  /* 0x000000fb020a7836 */ /* 0x000fe20000000000 */
[----:B0-----:R-:W-:Y:S01]  /*11060*/  ISETP.LT.AND P5, PT, R5, UR4, !P0 ;  /* 0x0000000405007c0c */ /* 0x001fe2000c7a1270 */
[----:B------:R-:W0:Y:S01]  /*11070*/  LDCU UR4, c[0x0][0x39c] ;  /* 0x00007380ff0477ac */ /* 0x000e220008000800 */
[----:B------:R-:W3:Y:S01]  /*11080*/  LDCU UR6, c[0x0][0x39c] ;  /* 0x00007380ff0677ac */ /* 0x000ee20008000800 */
[----:B--2---:R-:W-:-:S05]  /*11090*/  PRMT R7, R56, 0x7632, R7 ;  /* 0x0000763238077816 */ /* 0x004fca0000000007 */
[----:B------:R2:W-:Y:S01]  /*110a0*/  @P4 STG.E.U16 desc[UR22][R8.64], R7 ;  /* 0x0000000708004986 */ /* 0x0005e2000c101516 */
[----:B------:R-:W-:-:S04]  /*110b0*/  LEA R4, P4, R11, R0, 0x1 ;  /* 0x000000000b047211 */ /* 0x000fc800078808ff */
[C---:B------:R-:W-:Y:S01]  /*110c0*/  LEA.HI.X.SX32 R5, R11.reuse, R3, 0x1, P4 ;  /* 0x000000030b057211 */ /* 0x040fe200020f0eff */
[----:B------:R-:W-:Y:S01]  /*110d0*/  VIADD R11, R11, UR5 ;  /* 0x000000050b0b7c36 */ /* 0x000fe20008000000 */
[----:B-1----:R-:W-:-:S03]  /*110e0*/  ISETP.LT.AND P4, PT, R10, UR7, !P0 ;  /* 0x000000070a007c0c */ /* 0x002fc6000c781270 */
[----:B------:R1:W-:Y:S01]  /*110f0*/  @P3 STG.E.U16 desc[UR22][R4.64], R58 ;  /* 0x0000003a04003986 */ /* 0x0003e2000c101516 */
[C---:B------:R-:W-:Y:S01]  /*11100*/  LEA R6, P3, R11.reuse, R0, 0x1 ;  /* 0x000000000b067211 */ /* 0x040fe200078608ff */
[----:B------:R-:W-:-:S03]  /*11110*/  VIADD R10, R11, UR5 ;  /* 0x000000050b0a7c36 */ /* 0x000fc60008000000 */
[----:B--2---:R-:W-:Y:S01]  /*11120*/  LEA.HI.X.SX32 R7, R11, R3, 0x1, P3 ;  /* 0x000000030b077211 */ /* 0x004fe200018f0eff */
[----:B------:R-:W-:Y:S01]  /*11130*/  VIADD R11, R2, 0xfc ;  /* 0x000000fc020b7836 */ /* 0x000fe20000000000 */
[----:B------:R-:W-:Y:S01]  /*11140*/  LEA R8, P3, R10, R0, 0x1 ;  /* 0x000000000a087211 */ /* 0x000fe200078608ff */
[----:B------:R-:W-:-:S03]  /*11150*/  VIADD R2, R2, 0xff ;  /* 0x000000ff02027836 */ /* 0x000fc60000000000 */
[C---:B------:R-:W-:Y:S01]  /*11160*/  LEA.HI.X.SX32 R9, R10.reuse, R3, 0x1, P3 ;  /* 0x000000030a097211 */ /* 0x040fe200018f0eff */
[----:B------:R-:W-:Y:S01]  /*11170*/  VIADD R10, R10, UR5 ;  /* 0x000000050a0a7c36 */ /* 0x000fe20008000000 */
[----:B-1----:R-:W-:Y:S02]  /*11180*/  PRMT R5, R58, 0x7632, R5 ;  /* 0x000076323a057816 */ /* 0x002fe40000000005 */
[----:B0-----:R-:W-:Y:S01]  /*11190*/  ISETP.LT.AND P3, PT, R11, UR4, !P0 ;  /* 0x000000040b007c0c */ /* 0x001fe2000c761270 */
[C---:B------:R-:W-:Y:S01]  /*111a0*/  VIADD R11, R10.reuse, UR5 ;  /* 0x000000050a0b7c36 */ /* 0x040fe20008000000 */
[----:B------:R-:W0:Y:S01]  /*111b0*/  LDCU UR4, c[0x0][0x39c] ;  /* 0x00007380ff0477ac */ /* 0x000e220008000800 */
[----:B------:R1:W-:Y:S04]  /*111c0*/  @P6 STG.E.U16 desc[UR22][R6.64], R5 ;  /* 0x0000000506006986 */ /* 0x0003e8000c101516 */
[----:B------:R2:W-:Y:S01]  /*111d0*/  @P2 STG.E.U16 desc[UR22][R8.64], R60 ;  /* 0x0000003c08002986 */ /* 0x0005e2000c101516 */
[----:B------:R-:W-:-:S04]  /*111e0*/  LEA R4, P2, R10, R0, 0x1 ;  /* 0x000000000a047211 */ /* 0x000fc800078408ff */
[----:B-1----:R-:W-:Y:S01]  /*111f0*/  LEA.HI.X.SX32 R5, R10, R3, 0x1, P2 ;  /* 0x000000030a057211 */ /* 0x002fe200010f0eff */
[C---:B------:R-:W-:Y:S01]  /*11200*/  VIADD R10, R11.reuse, UR5 ;  /* 0x000000050b0a7c36 */ /* 0x040fe20008000000 */
[----:B------:R-:W-:Y:S02]  /*11210*/  PRMT R7, R60, 0x7632, R7 ;  /* 0x000076323c077816 */ /* 0x000fe40000000007 */
[----:B---3--:R-:W-:Y:S01]  /*11220*/  ISETP.LT.AND P2, PT, R12, UR6, !P0 ;  /* 0x000000060c007c0c */ /* 0x008fe2000c741270 */
[C---:B------:R-:W-:Y:S01]  /*11230*/  VIADD R13, R10.reuse, UR5 ;  /* 0x000000050a0d7c36 */ /* 0x040fe20008000000 */
[----:B------:R-:W1:Y:S01]  /*11240*/  LDCU UR6, c[0x0][0x39c] ;  /* 0x00007380ff0677ac */ /* 0x000e620008000800 */
[----:B------:R3:W-:Y:S01]  /*11250*/  @P1 STG.E.U16 desc[UR22][R4.64], R7 ;  /* 0x0000000704001986 */ /* 0x0007e2000c101516 */
[-C--:B------:R-:W-:Y:S01]  /*11260*/  LEA R6, P1, R11, R0.reuse, 0x1 ;  /* 0x000000000b067211 */ /* 0x080fe200078208ff */
[----:B------:R-:W-:Y:S01]  /*11270*/  VIADD R14, R13, UR5 ;  /* 0x000000050d0e7c36 */ /* 0x000fe20008000000 */
[----:B--2---:R-:W-:-:S03]  /*11280*/  LEA R8, P6, R10, R0, 0x1 ;  /* 0x000000000a087211 */ /* 0x004fc600078c08ff */
[----:B------:R-:W-:Y:S01]  /*11290*/  VIADD R15, R14, UR5 ;  /* 0x000000050e0f7c36 */ /* 0x000fe20008000000 */
[-C--:B------:R-:W-:Y:S02]  /*112a0*/  LEA.HI.X.SX32 R9, R10, R3.reuse, 0x1, P6 ;  /* 0x000000030a097211 */ /* 0x080fe400030f0eff */
[-C--:B------:R-:W-:Y:S01]  /*112b0*/  LEA R12, P6, R14, R0.reuse, 0x1 ;  /* 0x000000000e0c7211 */ /* 0x080fe200078c08ff */
[----:B------:R-:W-:Y:S01]  /*112c0*/  VIADD R16, R15, UR5 ;  /* 0x000000050f107c36 */ /* 0x000fe20008000000 */
[----:B---3--:R-:W-:Y:S02]  /*112d0*/  LEA.HI.X.SX32 R7, R11, R3, 0x1, P1 ;  /* 0x000000030b077211 */ /* 0x008fe400008f0eff */
[----:B------:R-:W-:-:S03]  /*112e0*/  LEA R10, P1, R13, R0, 0x1 ;  /* 0x000000000d0a7211 */ /* 0x000fc600078208ff */
[----:B------:R2:W-:Y:S01]  /*112f0*/  @P5 STG.E.U16 desc[UR22][R6.64], R62 ;  /* 0x0000003e06005986 */ /* 0x0005e2000c101516 */
[-C--:B------:R-:W-:Y:S02]  /*11300*/  LEA.HI.X.SX32 R11, R13, R3.reuse, 0x1, P1 ;  /* 0x000000030d0b7211 */ /* 0x080fe400008f0eff */
[-C--:B------:R-:W-:Y:S02]  /*11310*/  LEA.HI.X.SX32 R13, R14, R3.reuse, 0x1, P6 ;  /* 0x000000030e0d7211 */ /* 0x080fe400030f0eff */
[----:B------:R-:W-:Y:S02]  /*11320*/  LEA R4, P6, R16, R0, 0x1 ;  /* 0x0000000010047211 */ /* 0x000fe400078c08ff */
[----:B0-----:R-:W-:Y:S02]  /*11330*/  ISETP.LT.AND P1, PT, R17, UR4, !P0 ;  /* 0x0000000411007c0c */ /* 0x001fe4000c721270 */
[----:B-1----:R-:W-:Y:S02]  /*11340*/  ISETP.LT.AND P0, PT, R2, UR6, !P0 ;  /* 0x0000000602007c0c */ /* 0x002fe4000c701270 */
[----:B------:R-:W-:-:S02]  /*11350*/  LEA.HI.X.SX32 R5, R16, R3, 0x1, P6 ;  /* 0x0000000310057211 */ /* 0x000fc400030f0eff */
[C---:B------:R-:W-:Y:S02]  /*11360*/  LEA R2, P6, R15.reuse, R0, 0x1 ;  /* 0x000000000f027211 */ /* 0x040fe400078c08ff */
[----:B------:R-:W-:Y:S02]  /*11370*/  PRMT R0, R62, 0x7632, R0 ;  /* 0x000076323e007816 */ /* 0x000fe40000000000 */
[----:B--2---:R-:W-:Y:S02]  /*11380*/  PRMT R7, R64, 0x7632, R7 ;  /* 0x0000763240077816 */ /* 0x004fe40000000007 */
[----:B------:R-:W-:Y:S01]  /*11390*/  LEA.HI.X.SX32 R3, R15, R3, 0x1, P6 ;  /* 0x000000030f037211 */ /* 0x000fe200030f0eff */
[----:B------:R0:W-:Y:S04]  /*113a0*/  @P4 STG.E.U16 desc[UR22][R8.64], R0 ;  /* 0x0000000008004986 */ /* 0x0001e8000c101516 */
[----:B------:R1:W-:Y:S04]  /*113b0*/  @P3 STG.E.U16 desc[UR22][R10.64], R64 ;  /* 0x000000400a003986 */ /* 0x0003e8000c101516 */
[----:B------:R1:W-:Y:S01]  /*113c0*/  @P2 STG.E.U16 desc[UR22][R12.64], R7 ;  /* 0x000000070c002986 */ /* 0x0003e2000c101516 */
[----:B0-----:R-:W-:-:S03]  /*113d0*/  PRMT R9, R66, 0x7632, R9 ;  /* 0x0000763242097816 */ /* 0x001fc60000000009 */
[----:B------:R1:W-:Y:S04]  /*113e0*/  @P1 STG.E.U16 desc[UR22][R2.64], R66 ;  /* 0x0000004202001986 */ /* 0x0003e8000c101516 */
[----:B------:R1:W-:Y:S01]  /*113f0*/  @P0 STG.E.U16 desc[UR22][R4.64], R9 ;  /* 0x0000000904000986 */ /* 0x0003e2000c101516 */
[----:B-----5:R-:W-:Y:S06]  /*11400*/  BAR.SYNC.DEFER_BLOCKING 0x0 ;  /* 0x0000000000007b1d */ /* 0x020fec0000010000 */
[----:B------:R-:W-:Y:S05]  /*11410*/  BRA.U UP0, `(.L_x_14) ;  /* 0x0000000100a07547 */ /* 0x000fea000b800000 */
[----:B------:R-:W0:Y:S01]  /*11420*/  S2UR UR5, SR_CgaCtaId ;  /* 0x00000000000579c3 */ /* 0x000e220000008800 */
[----:B------:R-:W-:Y:S01]  /*11430*/  NOP ;  /* 0x0000000000007918 */ /* 0x000fe20000000000 */
[----:B------:R-:W-:Y:S01]  /*11440*/  UMOV UR4, 0x50 ;  /* 0x0000005000047882 */ /* 0x000fe20000000000 */
[----:B------:R-:W-:Y:S02]  /*11450*/  IMAD.U32 R0, RZ, RZ, UR10 ;  /* 0x0000000aff007e24 */ /* 0x000fe4000f8e00ff */
[----:B-1----:R-:W-:Y:S02]  /*11460*/  IMAD.MOV.U32 R3, RZ, RZ, 0xffff ;  /* 0x0000ffffff037424 */ /* 0x002fe400078e00ff */
[----:B------:R-:W-:Y:S01]  /*11470*/  IMAD.MOV.U32 R7, RZ, RZ, 0x1 ;  /* 0x00000001ff077424 */ /* 0x000fe200078e00ff */
[----:B------:R-:W-:-:S04]  /*11480*/  LOP3.LUT R0, R0, 0xffff, RZ, 0xc0, !PT ;  /* 0x0000ffff00007812 */ /* 0x000fc800078ec0ff */
[----:B------:R-:W-:-:S05]  /*11490*/  SHF.R.U32.HI R0, RZ, 0x5, R0 ;  /* 0x00000005ff007819 */ /* 0x000fca0000011600 */
[----:B------:R-:W-:Y:S01]  /*114a0*/  VIADD R2, R0, 0x10 ;  /* 0x0000001000027836 */ /* 0x000fe20000000000 */
[----:B------:R-:W-:Y:S01]  /*114b0*/  SHF.L.U32 R0, R3, R0, RZ ;  /* 0x0000000003007219 */ /* 0x000fe200000006ff */
[----:B0-----:R-:W-:-:S03]  /*114c0*/  ULEA UR6, UR5, UR4, 0x18 ;  /* 0x0000000405067291 */ /* 0x001fc6000f8ec0ff */
[----:B------:R-:W-:-:S04]  /*114d0*/  SHF.L.U32 R3, R7, R2, RZ ;  /* 0x0000000207037219 */ /* 0x000fc800000006ff */
[----:B------:R-:W-:Y:S02]  /*114e0*/  LOP3.LUT R0, R3, R0, RZ, 0xfc, !PT ;  /* 0x0000000003007212 */ /* 0x000fe400078efcff */
[----:B------:R-:W0:Y:S02]  /*114f0*/  LDS R5, [UR6] ;  /* 0x00000006ff057984 */ /* 0x000e240008000800 */
[C---:B------:R-:W-:Y:S02]  /*11500*/  LOP3.LUT R2, R0.reuse, 0xffff, RZ, 0xc0, !PT ;  /* 0x0000ffff00027812 */ /* 0x040fe400078ec0ff */
[----:B0-----:R-:W-:-:S04]  /*11510*/  LOP3.LUT R3, R0, 0xffff, R5, 0x80, !PT ;  /* 0x0000ffff00037812 */ /* 0x001fc800078e8005 */
[----:B------:R-:W-:-:S13]  /*11520*/  ISETP.NE.AND P0, PT, R3, R2, PT ;  /* 0x000000020300720c */ /* 0x000fda0003f05270 */
[----:B------:R-:W-:Y:S05]  /*11530*/  @P0 BRA `(.L_x_15) ;  /* 0x0000000000500947 */ /* 0x000fea0003800000 */
[----:B------:R-:W-:Y:S02]  /*11540*/  SHF.R.U32.HI R5, RZ, 0x10, R5 ;  /* 0x00000010ff057819 */ /* 0x000fe40000011605 */
[----:B------:R-:W-:-:S04]  /*11550*/  SHF.R.U32.HI R2, RZ, 0x10, R0 ;  /* 0x00000010ff027819 */ /* 0x000fc80000011600 */
[----:B------:R-:W-:-:S04]  /*11560*/  LOP3.LUT R5, R5, R2, RZ, 0xc0, !PT ;  /* 0x0000000205057212 */ /* 0x000fc800078ec0ff */
[----:B------:R-:W-:-:S13]  /*11570*/  ISETP.NE.AND P0, PT, R5, R2, PT ;  /* 0x000000020500720c */ /* 0x000fda0003f05270 */
[----:B------:R-:W-:Y:S05]  /*11580*/  @P0 BRA `(.L_x_16) ;  /* 0x0000000000300947 */ /* 0x000fea0003800000 */
[----:B------:R-:W-:Y:S01]  /*11590*/  R2UR UR4, R0 ;  /* 0x00000000000472ca */ /* 0x000fe200000e0000 */
[----:B------:R-:W-:Y:S01]  /*115a0*/  VOTEU.ANY UR5, UPT, PT ;  /* 0x0000000000057886 */ /* 0x000fe200038e0100 */
[----:B------:R-:W0:Y:S01]  /*115b0*/  S2R R0, SR_LANEID ;  /* 0x0000000000007919 */ /* 0x000e220000000000 */
[----:B------:R-:W-:-:S10]  /*115c0*/  UFLO.U32 UR5, UR5 ;  /* 0x00000005000572bd */ /* 0x000fd400080e0000 */
[----:B------:R-:W-:-:S06]  /*115d0*/  ULOP3.LUT UR4, URZ, UR4, URZ, 0x33, !UPT ;  /* 0x00000004ff047292 */ /* 0x000fcc000f8e33ff */
[----:B------:R-:W-:-:S04]  /*115e0*/  IMAD.U32 R2, RZ, RZ, UR4 ;  /* 0x00000004ff027e24 */ /* 0x000fc8000f8e00ff */
[----:B------:R-:W1:Y:S02]  /*115f0*/  REDUX UR7, R2 ;  /* 0x00000000020773c4 */ /* 0x000e640000000000 */
[----:B------:R2:W-:Y:S01]  /*11600*/  UTCATOMSWS.AND URZ, UR4 ;  /* 0x0000000400ff79e3 */ /* 0x0005e20008000000 */
[----:B0-----:R-:W-:Y:S01]  /*11610*/  ISETP.EQ.U32.AND P0, PT, R0, UR5, PT ;  /* 0x0000000500007c0c */ /* 0x001fe2000bf02070 */
[----:B-1----:R-:W-:-:S12]  /*11620*/  IMAD.U32 R0, RZ, RZ, UR7 ;  /* 0x00000007ff007e24 */ /* 0x002fd8000f8e00ff */
[----:B------:R2:W-:Y:S01]  /*11630*/  @P0 ATOMS.AND RZ, [UR6], R0 ;  /* 0x00000000ffff098c */ /* 0x0005e2000a800006 */
[----:B------:R-:W-:Y:S05]  /*11640*/  BRA `(.L_x_14) ;  /* 0x0000000000147947 */ /* 0x000fea0003800000 */
.L_x_16:
[----:B------:R-:W-:-:S07]  /*11650*/  MOV R2, 0x11670 ;  /* 0x0001167000027802 */ /* 0x000fce0000000f00 */
[----:B------:R-:W-:Y:S05]  /*11660*/  CALL.REL.NOINC `($__internal_0_$__cuda_sm10x_tcgen05_guardrail_trap_col_being_dealloced_not_returned_by_alloc) ;  /* 0x00000000002c7944 */ /* 0x000fea0003c00000 */
[----:B------:R-:W-:Y:S05]  /*11670*/  BRA `(.L_x_14) ;  /* 0x0000000000087947 */ /* 0x000fea0003800000 */
.L_x_15:
[----:B------:R-:W-:-:S07]  /*11680*/  MOV R2, 0x116a0 ;  /* 0x000116a000027802 */ /* 0x000fce0000000f00 */
[----:B------:R-:W-:Y:S05]  /*11690*/  CALL.REL.NOINC `($__internal_2_$__cuda_sm10x_tcgen05_guardrail_trap_unallocated_columns_being_dealloced) ;  /* 0x0000000000387944 */ /* 0x000fea0003c00000 */
.L_x_14:
[----:B------:R-:W-:Y:S01]  /*116a0*/  NOP ;  /* 0x0000000000007918 */ /* 0x000fe20000000000 */
[----:B--2---:R-:W-:Y:S05]  /*116b0*/  EXIT ;  /* 0x000000000000794d */ /* 0x004fea0003800000 */
.L_x_9:
[----:B------:R-:W0:Y:S02]  /*116c0*/  SYNCS.PHASECHK.TRANS64.TRYWAIT P1, [UR8], R227 ;  /* 0x000000e3ff0075a7 */ /* 0x000e240008021108 */
[----:B0-----:R-:W-:Y:S05]  /*116d0*/  @!P1 BRA `(.L_x_9) ;  /* 0xfffffffc00f89947 */ /* 0x001fea000383ffff */
[----:B------:R-:W-:Y:S05]  /*116e0*/  BRA `(.L_x_17) ;  /* 0xffffff6400e47947 */ /* 0x000fea000383ffff */
.L_x_13:
[----:B------:R-:W0:Y:S02]  /*116f0*/  SYNCS.PHASECHK.TRANS64.TRYWAIT P1, [UR8], R4 ;  /* 0x00000004ff0075a7 */ /* 0x000e240008021108 */
[----:B0-----:R-:W-:Y:S05]  /*11700*/  @!P1 BRA `(.L_x_13) ;  /* 0xfffffffc00f89947 */ /* 0x001fea000383ffff */
[----:B------:R-:W-:Y:S05]  /*11710*/  BRA `(.L_x_12) ;  /* 0xffffff7c00107947 */ /* 0x000fea000383ffff */
        .weak           $__internal_0_$__cuda_sm10x_tcgen05_guardrail_trap_col_being_dealloced_not_returned_by_alloc
        .type           $__internal_0_$__cuda_sm10x_tcgen05_guardrail_trap_col_being_dealloced_not_returned_by_alloc,@function
        .size           $__internal_0_$__cuda_sm10x_tcgen05_guardrail_trap_col_being_dealloced_not_returned_by_alloc,($__internal_1_$__cuda_sm10x_tcgen05_guardrail_trap_phase_invalid_during_alloc - $__internal_0_$__cuda_sm10x_tcgen05_guardrail_trap_col_being_dealloced_not_returned_by_alloc)
$__internal_0_$__cuda_sm10x_tcgen05_guardrail_trap_col_being_dealloced_not_returned_by_alloc:
[----:B------:R-:W-:Y:S05]  /*11720*/  BPT.TRAP 0x1 ;  /* 0x000000040000795c */ /* 0x000fea0000300000 */
[----:B------:R-:W-:-:S04]  /*11730*/  IMAD.MOV.U32 R3, RZ, RZ, 0x0 ;  /* 0x00000000ff037424 */ /* 0x000fc800078e00ff */
[----:B------:R-:W-:Y:S05]  /*11740*/  RET.REL.NODEC R2 `(matmul_kernel) ;  /* 0xfffffee8022c7950 */ /* 0x000fea0003c3ffff */
        .weak           $__internal_1_$__cuda_sm10x_tcgen05_guardrail_trap_phase_invalid_during_alloc
        .type           $__internal_1_$__cuda_sm10x_tcgen05_guardrail_trap_phase_invalid_during_alloc,@function
        .size           $__internal_1_$__cuda_sm10x_tcgen05_guardrail_trap_phase_invalid_during_alloc,($__internal_2_$__cuda_sm10x_tcgen05_guardrail_trap_unallocated_columns_being_dealloced - $__internal_1_$__cuda_sm10x_tcgen05_guardrail_trap_phase_invalid_during_alloc)
$__internal_1_$__cuda_sm10x_tcgen05_guardrail_trap_phase_invalid_during_alloc:
[----:B------:R-:W-:Y:S05]  /*11750*/  BPT.TRAP 0x1 ;  /* 0x000000040000795c */ /* 0x000fea0000300000 */
[----:B------:R-:W-:-:S04]  /*11760*/  IMAD.MOV.U32 R3, RZ, RZ, 0x0 ;  /* 0x00000000ff037424 */ /* 0x000fc800078e00ff */
[----:B------:R-:W-:Y:S05]  /*11770*/  RET.REL.NODEC R2 `(matmul_kernel) ;  /* 0xfffffee802207950 */ /* 0x000fea0003c3ffff */
        .weak           $__internal_2_$__cuda_sm10x_tcgen05_guardrail_trap_unallocated_columns_being_dealloced
        .type           $__internal_2_$__cuda_sm10x_tcgen05_guardrail_trap_unallocated_columns_being_dealloced,@function
        .size           $__internal_2_$__cuda_sm10x_tcgen05_guardrail_trap_unallocated_columns_being_dealloced,(.L_x_21 - $__internal_2_$__cuda_sm10x_tcgen05_guardrail_trap_unallocated_columns_being_dealloced)
$__internal_2_$__cuda_sm10x_tcgen05_guardrail_trap_unallocated_columns_being_dealloced:
[----:B------:R-:W-:Y:S05]  /*11780*/  BPT.TRAP 0x1 ;  /* 0x000000040000795c */ /* 0x000fea0000300000 */
[----:B------:R-:W-:-:S04]  /*11790*/  IMAD.MOV.U32 R3, RZ, RZ, 0x0 ;  /* 0x00000000ff037424 */ /* 0x000fc800078e00ff */
[----:B------:R-:W-:Y:S05]  /*117a0*/  RET.REL.NODEC R2 `(matmul_kernel) ;  /* 0xfffffee802147950 */ /* 0x000fea0003c3ffff */
.L_x_18:
[----:B------:R-:W-:-:S00]  /*117b0*/  BRA `(.L_x_18) ;  /* 0xfffffffc00fc7947 */ /* 0x000fc0000383ffff */
[----:B------:R-:W-:-:S00]  /*117c0*/  NOP ;  /* 0x0000000000007918 */ /* 0x000fc00000000000 */
        /* <DEDUP_REMOVED lines=11> */
.L_x_21:


//--------------------- .nv.shared.matmul_kernel  --------------------------
	.section	.nv.shared.matmul_kernel,"aw",@nobits
	.sectionflags	@""
	.align	16
	.zero		1024


//--------------------- .nv.shared.reserved.0     --------------------------
	.section	.nv.shared.reserved.0,"aw",@nobits
	.align	8
	.weak		__nv_reservedSMEM_offset_0_alias
	.size		__nv_reservedSMEM_offset_0_alias, 0, 64
	.other		__nv_reservedSMEM_offset_0_alias,@"STO_CUDA_RESERVED_SHARED STV_DEFAULT"
__nv_reservedSMEM_offset_0_alias:
	.zero		0
.nv.shared.reserved.0:
	.zero		64
	.weak		__nv_reservedSMEM_allocation_phase
	.type		__nv_reservedSMEM_allocation_phase,@object
	.size		__nv_reservedSMEM_allocation_phase,(.L_0 - __nv_reservedSMEM_allocation_phase)
__nv_reservedSMEM_allocation_phase:
	.zero		1
.L_0:
	.zero		7
	.weak		__nv_reservedSMEM_devtool_atexit_pc
	.type		__nv_reservedSMEM_devtool_atexit_pc,@object
	.size		__nv_reservedSMEM_devtool_atexit_pc,(__nv_reservedSMEM_allocation_mask - __nv_reservedSMEM_devtool_atexit_pc)
__nv_reservedSMEM_devtool_atexit_pc:
	.zero		8
	.weak		__nv_reservedSMEM_allocation_mask
	.type		__nv_reservedSMEM_allocation_mask,@object
	.size		__nv_reservedSMEM_allocation_mask,(.L_2 - __nv_reservedSMEM_allocation_mask)
__nv_reservedSMEM_allocation_mask:
	.zero		4
.L_2:


//--------------------- .nv.constant0.matmul_kernel --------------------------
	.section	.nv.constant0.matmul_kernel,"a",@progbits
	.sectionflags	@""
	.align	4
.nv.constant0.matmul_kernel:
	.zero		976


//--------------------- SYMBOLS --------------------------

	.type		.nv.reservedSmem.offset0,@object
	.size		.nv.reservedSmem.offset0,0x4
	.type		.nv.reservedSmem.cap,@object
	.size		.nv.reservedSmem.cap,0x4
